def attn_fwd(
    Q,
    K,
    V,
    Out,
    Lse,
    sm_scale,
    stride_qz,
    stride_qh,
    stride_qm,
    stride_qk,
    stride_kz,
    stride_kh,
    stride_kn,
    stride_kk,
    stride_vz,
    stride_vh,
    stride_vn,
    stride_vk,
    stride_oz,
    stride_oh,
    stride_om,
    stride_ok,
    seqlen_q,
    seqlen_k,
    BLOCK_M: tl.constexpr,
    BLOCK_N: tl.constexpr,
    HEAD_DIM: tl.constexpr,
    CAUSAL: tl.constexpr,
):
    start_m = tl.program_id(0)
    off_hz = tl.program_id(1)
    q_off = off_hz * stride_qh
    k_off = off_hz * stride_kh
    v_off = off_hz * stride_vh
    offs_m = start_m * BLOCK_M + tl.arange(0, BLOCK_M)
    offs_d = tl.arange(0, HEAD_DIM)
    offs_n = tl.arange(0, BLOCK_N)
    q_ptrs = Q + q_off + offs_m[:, None] * stride_qm + offs_d[None, :] * stride_qk
    k_ptrs = K + k_off + offs_d[:, None] * stride_kk + offs_n[None, :] * stride_kn
    v_ptrs = V + v_off + offs_n[:, None] * stride_vn + offs_d[None, :] * stride_vk
    m_i = tl.full([BLOCK_M], float("-inf"), dtype=tl.float32)
    l_i = tl.zeros([BLOCK_M], dtype=tl.float32) + 1.0
    acc = tl.zeros([BLOCK_M, HEAD_DIM], dtype=tl.float32)
    q = tl.load(q_ptrs)
    acc, l_i, m_i = _attn_fwd_inner(
        acc,
        l_i,
        m_i,
        q,
        k_ptrs,
        v_ptrs,
        sm_scale,
        stride_kn,
        stride_vn,
        start_m,
        seqlen_k,
        BLOCK_M,
        BLOCK_N,
        HEAD_DIM,
        CAUSAL,
    )
    acc = acc / l_i[:, None]
    lse = m_i + tl.math.log2(l_i) / 1.4426950408889634
    o_ptrs = (
        Out
        + off_hz * stride_oh
        + offs_m[:, None] * stride_om
        + offs_d[None, :] * stride_ok
    )
    tl.store(o_ptrs, acc.to(Out.dtype.element_ty))
    tl.store(Lse + off_hz * seqlen_q + offs_m, lse)

# config = {"BLOCK_M": 64, "BLOCK_N": 32, "HEAD_DIM": 512, "arch": "sm_90", "causal": false, "dtype": "fp16", "num_stages": 2, "num_warps": 8}
# arch = sm_90


// ===== COMPILED SASS (sm_90a) =====

	.target	sm_90a

	.elftype	@"ET_EXEC"


//--------------------- .note.nv.tkinfo           --------------------------
	.section	.note.nv.tkinfo,"",@"SHT_NOTE"
	.sectionflags	@"SHF_NOTE_NV_TKINFO"
	.tkinfo
        /*0018*/ 	.word	0x00000002
        /*0030*/ 	.string	""
        /*0030*/ 	.string	"ptxas"
        /*0030*/ 	.string	"Cuda compilation tools, release 13.0, V13.0.88"
        /*0030*/ 	.string	"Build cuda_13.0.r13.0/compiler.36424714_0"
        /*0030*/ 	.string	"-v  -suppress-debug-info  -lineinfo  -arch sm_90a "



//--------------------- .note.nv.cuinfo           --------------------------
	.section	.note.nv.cuinfo,"",@"SHT_NOTE"
	.sectionflags	@"SHF_NOTE_NV_CUINFO"
        /*0018*/ 	.short	0x0002
        /*001a*/ 	.short	0x005a
        /*001c*/ 	.short	0x0082
	.zero		2


//--------------------- .nv.info                  --------------------------
	.section	.nv.info,"",@"SHT_CUDA_INFO"
	.align	4


	//----- nvinfo : EIATTR_REGCOUNT
	.align		4
        /*0000*/ 	.byte	0x04, 0x2f
        /*0002*/ 	.short	(.L_2 - .L_1)
	.align		4
.L_1:
        /*0004*/ 	.word	index@(attn_fwd)
        /*0008*/ 	.word	0x000000ff


	//----- nvinfo : EIATTR_FRAME_SIZE
	.align		4
.L_2:
        /*000c*/ 	.byte	0x04, 0x11
        /*000e*/ 	.short	(.L_4 - .L_3)
	.align		4
.L_3:
        /*0010*/ 	.word	index@(attn_fwd)
        /*0014*/ 	.word	0x000005d8


	//----- nvinfo : EIATTR_MIN_STACK_SIZE
	.align		4
.L_4:
        /*0018*/ 	.byte	0x04, 0x12
        /*001a*/ 	.short	(.L_6 - .L_5)
	.align		4
.L_5:
        /*001c*/ 	.word	index@(attn_fwd)
        /*0020*/ 	.word	0x000005d8
.L_6:


//--------------------- .nv.compat                --------------------------
	.section	.nv.compat,"",@"SHT_CUDA_COMPAT_INFO"
	.align	4
        /*0000*/ 	.byte	0x02, 0x09, 0x01, 0x00, 0x02, 0x02, 0x04, 0x00, 0x02, 0x05, 0x05, 0x00, 0x03, 0x07, 0x01, 0x01
        /*0010*/ 	.byte	0x02, 0x03, 0x00, 0x00, 0x02, 0x06, 0x01, 0x00, 0x04, 0x0b, 0x08, 0x00, 0x00, 0x00, 0x00, 0x00
        /*0020*/ 	.byte	0x00, 0x00, 0x00, 0x00


//--------------------- .nv.info.attn_fwd         --------------------------
	.section	.nv.info.attn_fwd,"",@"SHT_CUDA_INFO"
	.sectionflags	@""
	.align	4


	//----- nvinfo : EIATTR_CUDA_API_VERSION
	.align		4
        /*0000*/ 	.byte	0x04, 0x37
        /*0002*/ 	.short	(.L_8 - .L_7)
.L_7:
        /*0004*/ 	.word	0x00000082


	//----- nvinfo : EIATTR_KPARAM_INFO
	.align		4
.L_8:
        /*0008*/ 	.byte	0x04, 0x17
        /*000a*/ 	.short	(.L_10 - .L_9)
.L_9:
        /*000c*/ 	.word	0x00000000
        /*0010*/ 	.short	0x0019
        /*0012*/ 	.short	0x0080
        /*0014*/ 	.byte	0x00, 0xf4, 0x21, 0x00


	//----- nvinfo : EIATTR_KPARAM_INFO
	.align		4
.L_10:
        /*0018*/ 	.byte	0x04, 0x17
        /*001a*/ 	.short	(.L_12 - .L_11)
.L_11:
        /*001c*/ 	.word	0x00000000
        /*0020*/ 	.short	0x0018
        /*0022*/ 	.short	0x0078
        /*0024*/ 	.byte	0x00, 0xf4, 0x21, 0x00


	//----- nvinfo : EIATTR_KPARAM_INFO
	.align		4
.L_12:
        /*0028*/ 	.byte	0x04, 0x17
        /*002a*/ 	.short	(.L_14 - .L_13)
.L_13:
        /*002c*/ 	.word	0x00000000
        /*0030*/ 	.short	0x0017
        /*0032*/ 	.short	0x0070
        /*0034*/ 	.byte	0x00, 0xf0, 0x11, 0x00


	//----- nvinfo : EIATTR_KPARAM_INFO
	.align		4
.L_14:
        /*0038*/ 	.byte	0x04, 0x17
        /*003a*/ 	.short	(.L_16 - .L_15)
.L_15:
        /*003c*/ 	.word	0x00000000
        /*0040*/ 	.short	0x0016
        /*0042*/ 	.short	0x006c
        /*0044*/ 	.byte	0x00, 0xf0, 0x11, 0x00


	//----- nvinfo : EIATTR_KPARAM_INFO
	.align		4
.L_16:
        /*0048*/ 	.byte	0x04, 0x17
        /*004a*/ 	.short	(.L_18 - .L_17)
.L_17:
        /*004c*/ 	.word	0x00000000
        /*0050*/ 	.short	0x0015
        /*0052*/ 	.short	0x0068
        /*0054*/ 	.byte	0x00, 0xf0, 0x11, 0x00


	//----- nvinfo : EIATTR_KPARAM_INFO
	.align		4
.L_18:
        /*0058*/ 	.byte	0x04, 0x17
        /*005a*/ 	.short	(.L_20 - .L_19)
.L_19:
        /*005c*/ 	.word	0x00000000
        /*0060*/ 	.short	0x0014
        /*0062*/ 	.short	0x0064
        /*0064*/ 	.byte	0x00, 0xf0, 0x11, 0x00


	//----- nvinfo : EIATTR_KPARAM_INFO
	.align		4
.L_20:
        /*0068*/ 	.byte	0x04, 0x17
        /*006a*/ 	.short	(.L_22 - .L_21)
.L_21:
        /*006c*/ 	.word	0x00000000
        /*0070*/ 	.short	0x0013
        /*0072*/ 	.short	0x0060
        /*0074*/ 	.byte	0x00, 0xf0, 0x11, 0x00


	//----- nvinfo : EIATTR_KPARAM_INFO
	.align		4
.L_22:
        /*0078*/ 	.byte	0x04, 0x17
        /*007a*/ 	.short	(.L_24 - .L_23)
.L_23:
        /*007c*/ 	.word	0x00000000
        /*0080*/ 	.short	0x0012
        /*0082*/ 	.short	0x005c
        /*0084*/ 	.byte	0x00, 0xf0, 0x11, 0x00


	//----- nvinfo : EIATTR_KPARAM_INFO
	.align		4
.L_24:
        /*0088*/ 	.byte	0x04, 0x17
        /*008a*/ 	.short	(.L_26 - .L_25)
.L_25:
        /*008c*/ 	.word	0x00000000
        /*0090*/ 	.short	0x0011
        /*0092*/ 	.short	0x0058
        /*0094*/ 	.byte	0x00, 0xf0, 0x11, 0x00


	//----- nvinfo : EIATTR_KPARAM_INFO
	.align		4
.L_26:
        /*0098*/ 	.byte	0x04, 0x17
        /*009a*/ 	.short	(.L_28 - .L_27)
.L_27:
        /*009c*/ 	.word	0x00000000
        /*00a0*/ 	.short	0x0010
        /*00a2*/ 	.short	0x0054
        /*00a4*/ 	.byte	0x00, 0xf0, 0x11, 0x00


	//----- nvinfo : EIATTR_KPARAM_INFO
	.align		4
.L_28:
        /*00a8*/ 	.byte	0x04, 0x17
        /*00aa*/ 	.short	(.L_30 - .L_29)
.L_29:
        /*00ac*/ 	.word	0x00000000
        /*00b0*/ 	.short	0x000f
        /*00b2*/ 	.short	0x0050
        /*00b4*/ 	.byte	0x00, 0xf0, 0x11, 0x00


	//----- nvinfo : EIATTR_KPARAM_INFO
	.align		4
.L_30:
        /*00b8*/ 	.byte	0x04, 0x17
        /*00ba*/ 	.short	(.L_32 - .L_31)
.L_31:
        /*00bc*/ 	.word	0x00000000
        /*00c0*/ 	.short	0x000e
        /*00c2*/ 	.short	0x004c
        /*00c4*/ 	.byte	0x00, 0xf0, 0x11, 0x00


	//----- nvinfo : EIATTR_KPARAM_INFO
	.align		4
.L_32:
        /*00c8*/ 	.byte	0x04, 0x17
        /*00ca*/ 	.short	(.L_34 - .L_33)
.L_33:
        /*00cc*/ 	.word	0x00000000
        /*00d0*/ 	.short	0x000d
        /*00d2*/ 	.short	0x0048
        /*00d4*/ 	.byte	0x00, 0xf0, 0x11, 0x00


	//----- nvinfo : EIATTR_KPARAM_INFO
	.align		4
.L_34:
        /*00d8*/ 	.byte	0x04, 0x17
        /*00da*/ 	.short	(.L_36 - .L_35)
.L_35:
        /*00dc*/ 	.word	0x00000000
        /*00e0*/ 	.short	0x000c
        /*00e2*/ 	.short	0x0044
        /*00e4*/ 	.byte	0x00, 0xf0, 0x11, 0x00


	//----- nvinfo : EIATTR_KPARAM_INFO
	.align		4
.L_36:
        /*00e8*/ 	.byte	0x04, 0x17
        /*00ea*/ 	.short	(.L_38 - .L_37)
.L_37:
        /*00ec*/ 	.word	0x00000000
        /*00f0*/ 	.short	0x000b
        /*00f2*/ 	.short	0x0040
        /*00f4*/ 	.byte	0x00, 0xf0, 0x11, 0x00


	//----- nvinfo : EIATTR_KPARAM_INFO
	.align		4
.L_38:
        /*00f8*/ 	.byte	0x04, 0x17
        /*00fa*/ 	.short	(.L_40 - .L_39)
.L_39:
        /*00fc*/ 	.word	0x00000000
        /*0100*/ 	.short	0x000a
        /*0102*/ 	.short	0x003c
        /*0104*/ 	.byte	0x00, 0xf0, 0x11, 0x00


	//----- nvinfo : EIATTR_KPARAM_INFO
	.align		4
.L_40:
        /*0108*/ 	.byte	0x04, 0x17
        /*010a*/ 	.short	(.L_42 - .L_41)
.L_41:
        /*010c*/ 	.word	0x00000000
        /*0110*/ 	.short	0x0009
        /*0112*/ 	.short	0x0038
        /*0114*/ 	.byte	0x00, 0xf0, 0x11, 0x00


	//----- nvinfo : EIATTR_KPARAM_INFO
	.align		4
.L_42:
        /*0118*/ 	.byte	0x04, 0x17
        /*011a*/ 	.short	(.L_44 - .L_43)
.L_43:
        /*011c*/ 	.word	0x00000000
        /*0120*/ 	.short	0x0008
        /*0122*/ 	.short	0x0034
        /*0124*/ 	.byte	0x00, 0xf0, 0x11, 0x00


	//----- nvinfo : EIATTR_KPARAM_INFO
	.align		4
.L_44:
        /*0128*/ 	.byte	0x04, 0x17
        /*012a*/ 	.short	(.L_46 - .L_45)
.L_45:
        /*012c*/ 	.word	0x00000000
        /*0130*/ 	.short	0x0007
        /*0132*/ 	.short	0x0030
        /*0134*/ 	.byte	0x00, 0xf0, 0x11, 0x00


	//----- nvinfo : EIATTR_KPARAM_INFO
	.align		4
.L_46:
        /*0138*/ 	.byte	0x04, 0x17
        /*013a*/ 	.short	(.L_48 - .L_47)
.L_47:
        /*013c*/ 	.word	0x00000000
        /*0140*/ 	.short	0x0006
        /*0142*/ 	.short	0x002c
        /*0144*/ 	.byte	0x00, 0xf0, 0x11, 0x00


	//----- nvinfo : EIATTR_KPARAM_INFO
	.align		4
.L_48:
        /*0148*/ 	.byte	0x04, 0x17
        /*014a*/ 	.short	(.L_50 - .L_49)
.L_49:
        /*014c*/ 	.word	0x00000000
        /*0150*/ 	.short	0x0005
        /*0152*/ 	.short	0x0028
        /*0154*/ 	.byte	0x00, 0xf0, 0x11, 0x00


	//----- nvinfo : EIATTR_KPARAM_INFO
	.align		4
.L_50:
        /*0158*/ 	.byte	0x04, 0x17
        /*015a*/ 	.short	(.L_52 - .L_51)
.L_51:
        /*015c*/ 	.word	0x00000000
        /*0160*/ 	.short	0x0004
        /*0162*/ 	.short	0x0020
        /*0164*/ 	.byte	0x00, 0xf4, 0x21, 0x00


	//----- nvinfo : EIATTR_KPARAM_INFO
	.align		4
.L_52:
        /*0168*/ 	.byte	0x04, 0x17
        /*016a*/ 	.short	(.L_54 - .L_53)
.L_53:
        /*016c*/ 	.word	0x00000000
        /*0170*/ 	.short	0x0003
        /*0172*/ 	.short	0x0018
        /*0174*/ 	.byte	0x00, 0xf4, 0x21, 0x00


	//----- nvinfo : EIATTR_KPARAM_INFO
	.align		4
.L_54:
        /*0178*/ 	.byte	0x04, 0x17
        /*017a*/ 	.short	(.L_56 - .L_55)
.L_55:
        /*017c*/ 	.word	0x00000000
        /*0180*/ 	.short	0x0002
        /*0182*/ 	.short	0x0010
        /*0184*/ 	.byte	0x00, 0xf4, 0x21, 0x00


	//----- nvinfo : EIATTR_KPARAM_INFO
	.align		4
.L_56:
        /*0188*/ 	.byte	0x04, 0x17
        /*018a*/ 	.short	(.L_58 - .L_57)
.L_57:
        /*018c*/ 	.word	0x00000000
        /*0190*/ 	.short	0x0001
        /*0192*/ 	.short	0x0008
        /*0194*/ 	.byte	0x00, 0xf4, 0x21, 0x00


	//----- nvinfo : EIATTR_KPARAM_INFO
	.align		4
.L_58:
        /*0198*/ 	.byte	0x04, 0x17
        /*019a*/ 	.short	(.L_60 - .L_59)
.L_59:
        /*019c*/ 	.word	0x00000000
        /*01a0*/ 	.short	0x0000
        /*01a2*/ 	.short	0x0000
        /*01a4*/ 	.byte	0x00, 0xf4, 0x21, 0x00


	//----- nvinfo : EIATTR_SPARSE_MMA_MASK
	.align		4
.L_60:
        /*01a8*/ 	.byte	0x03, 0x50
        /*01aa*/ 	.short	0x0000


	//----- nvinfo : EIATTR_MAXREG_COUNT
	.align		4
        /*01ac*/ 	.byte	0x03, 0x1b
        /*01ae*/ 	.short	0x00ff


	//----- nvinfo : EIATTR_NUM_BARRIERS
	.align		4
        /*01b0*/ 	.byte	0x02, 0x4c
        /*01b2*/ 	.byte	0x01
	.zero		1


	//----- nvinfo : EIATTR_ANNOTATIONS
	.align		4
        /*01b4*/ 	.byte	0x04, 0x55
        /*01b6*/ 	.short	(.L_62 - .L_61)


	//   ....[0]....
.L_61:
        /*01b8*/ 	.word	0x00000001
        /*01bc*/ 	.byte	0x30, 0x22, 0x00, 0x00, 0x01, 0x00, 0x00, 0x00, 0x40, 0x22, 0x00, 0x00, 0x01, 0x00, 0x00, 0x00
        /* <DEDUP_REMOVED lines=191> */
        /*0dbc*/ 	.byte	0xe0, 0xb3, 0x00, 0x00, 0x01, 0x00, 0x00, 0x00, 0xf0, 0xb3, 0x00, 0x00


	//----- nvinfo : EIATTR_MERCURY_ISA_VERSION
	.align		4
.L_62:
        /*0dc8*/ 	.byte	0x03, 0x5f
        /*0dca*/ 	.short	0x0101


	//----- nvinfo : EIATTR_COOP_GROUP_MASK_REGIDS
	.align		4
        /*0dcc*/ 	.byte	0x04, 0x29
        /*0dce*/ 	.short	(.L_64 - .L_63)


	//   ....[0]....
.L_63:
        /*0dd0*/ 	.word	0xffffffff


	//   ....[1]....
        /*0dd4*/ 	.word	0xffffffff


	//   ....[2]....
        /*0dd8*/ 	.word	0xffffffff


	//   ....[3]....
        /*0ddc*/ 	.word	0xffffffff


	//   ....[4]....
        /*0de0*/ 	.word	0xffffffff


	//   ....[5]....
        /*0de4*/ 	.word	0xffffffff


	//   ....[6]....
        /*0de8*/ 	.word	0xffffffff


	//   ....[7]....
        /*0dec*/ 	.word	0xffffffff


	//----- nvinfo : EIATTR_COOP_GROUP_INSTR_OFFSETS
	.align		4
.L_64:
        /*0df0*/ 	.byte	0x04, 0x28
        /*0df2*/ 	.short	(.L_66 - .L_65)


	//   ....[0]....
.L_65:
        /*0df4*/ 	.word	0x00009e60


	//   ....[1]....
        /*0df8*/ 	.word	0x00009f30


	//   ....[2]....
        /*0dfc*/ 	.word	0x00009fb0


	//   ....[3]....
        /*0e00*/ 	.word	0x0000a020


	//   ....[4]....
        /*0e04*/ 	.word	0x0000b250


	//   ....[5]....
        /*0e08*/ 	.word	0x0000b260


	//   ....[6]....
        /*0e0c*/ 	.word	0x0000b2a0


	//   ....[7]....
        /*0e10*/ 	.word	0x0000b2b0


	//----- nvinfo : EIATTR_EXIT_INSTR_OFFSETS
	.align		4
.L_66:
        /*0e14*/ 	.byte	0x04, 0x1c
        /*0e16*/ 	.short	(.L_68 - .L_67)


	//   ....[0]....
.L_67:
        /*0e18*/ 	.word	0x00010690


	//   ....[1]....
        /*0e1c*/ 	.word	0x00010740


	//----- nvinfo : EIATTR_REQNTID
	.align		4
.L_68:
        /*0e20*/ 	.byte	0x04, 0x10
        /*0e22*/ 	.short	(.L_70 - .L_69)
.L_69:
        /*0e24*/ 	.word	0x00000100
        /*0e28*/ 	.word	0x00000001
        /*0e2c*/ 	.word	0x00000001


	//----- nvinfo : EIATTR_CBANK_PARAM_SIZE
	.align		4
.L_70:
        /*0e30*/ 	.byte	0x03, 0x19
        /*0e32*/ 	.short	0x0088


	//----- nvinfo : EIATTR_PARAM_CBANK
	.align		4
        /*0e34*/ 	.byte	0x04, 0x0a
        /*0e36*/ 	.short	(.L_72 - .L_71)
	.align		4
.L_71:
        /*0e38*/ 	.word	index@(.nv.constant0.attn_fwd)
        /*0e3c*/ 	.short	0x0210
        /*0e3e*/ 	.short	0x0088


	//----- nvinfo : EIATTR_SW_WAR
	.align		4
.L_72:
        /*0e40*/ 	.byte	0x04, 0x36
        /*0e42*/ 	.short	(.L_74 - .L_73)
.L_73:
        /*0e44*/ 	.word	0x00000008
.L_74:


//--------------------- .nv.callgraph             --------------------------
	.section	.nv.callgraph,"",@"SHT_CUDA_CALLGRAPH"
	.align	4
	.sectionentsize	8
	.align		4
        /*0000*/ 	.word	0x00000000
	.align		4
        /*0004*/ 	.word	0xffffffff
	.align		4
        /*0008*/ 	.word	0x00000000
	.align		4
        /*000c*/ 	.word	0xfffffffe
	.align		4
        /*0010*/ 	.word	0x00000000
	.align		4
        /*0014*/ 	.word	0xfffffffd
	.align		4
        /*0018*/ 	.word	0x00000000
	.align		4
        /*001c*/ 	.word	0xfffffffc


//--------------------- .nv.constant4             --------------------------
	.section	.nv.constant4,"a",@progbits
	.align	8
	.align		8
.nv.constant4:
        /*0000*/ 	.dword	_$_str


//--------------------- .text.attn_fwd            --------------------------
	.section	.text.attn_fwd,"ax",@progbits
	.align	128
        .global         attn_fwd
        .type           attn_fwd,@function
        .size           attn_fwd,(.L_x_3 - attn_fwd)
        .other          attn_fwd,@"STO_CUDA_ENTRY STV_DEFAULT"
attn_fwd:
.text.attn_fwd:
[----:B------:R-:W0:Y:S01]  /*0000*/  LDC R1, c[0x0][0x28] ;  /* 0x00000a00ff017b82 */ /* 0x000e220000000800 */
[----:B------:R-:W1:Y:S07]  /*0010*/  S2R R168, SR_TID.X ;  /* 0x0000000000a87919 */ /* 0x000e6e0000002100 */
[----:B------:R-:W2:Y:S01]  /*0020*/  LDC.64 R4, c[0x0][0x240] ;  /* 0x00009000ff047b82 */ /* 0x000ea20000000a00 */
[----:B------:R-:W-:Y:S01]  /*0030*/  ULDC.64 UR60, c[0x0][0x208] ;  /* 0x00008200003c7ab9 */ /* 0x000fe20000000a00 */
[----:B0-----:R-:W-:Y:S01]  /*0040*/  VIADD R1, R1, 0xfffffa28 ;  /* 0xfffffa2801017836 */ /* 0x001fe20000000000 */
[----:B------:R-:W0:Y:S01]  /*0050*/  S2R R3, SR_CTAID.X ;  /* 0x0000000000037919 */ /* 0x000e220000002500 */
[----:B------:R-:W2:Y:S04]  /*0060*/  S2R R170, SR_CTAID.Y ;  /* 0x0000000000aa7919 */ /* 0x000ea80000002600 */
[----:B------:R-:W3:Y:S08]  /*0070*/  LDC R16, c[0x0][0x248] ;  /* 0x00009200ff107b82 */ /* 0x000ef00000000800 */
[----:B------:R-:W4:Y:S08]  /*0080*/  LDC.64 R8, c[0x0][0x210] ;  /* 0x00008400ff087b82 */ /* 0x000f300000000a00 */
[----:B------:R-:W5:Y:S01]  /*0090*/  LDC R172, c[0x0][0x280] ;  /* 0x0000a000ffac7b82 */ /* 0x000f620000000800 */
[----:B-1----:R-:W-:-:S02]  /*00a0*/  LOP3.LUT R2, R168, 0x3f, RZ, 0xc0, !PT ;  /* 0x0000003fa8027812 */ /* 0x002fc400078ec0ff */
[----:B------:R-:W-:-:S03]  /*00b0*/  SHF.R.U32.HI R0, RZ, 0x6, R168 ;  /* 0x00000006ff007819 */ /* 0x000fc600000116a8 */
[----:B0-----:R-:W-:Y:S01]  /*00c0*/  IMAD R6, R3, 0x40, R2 ;  /* 0x0000004003067824 */ /* 0x001fe200078e0202 */
[----:B------:R-:W-:Y:S01]  /*00d0*/  SGXT.U32 R3, R0, 0x2 ;  /* 0x000000020003781a */ /* 0x000fe20000000000 */
[----:B--2---:R-:W-:Y:S02]  /*00e0*/  IMAD R0, R170, R4, RZ ;  /* 0x00000004aa007224 */ /* 0x004fe400078e02ff */
[----:B------:R-:W-:Y:S02]  /*00f0*/  IMAD R4, R6, R5, RZ ;  /* 0x0000000506047224 */ /* 0x000fe400078e02ff */
[----:B---3--:R-:W-:Y:S02]  /*0100*/  IMAD R7, R3, R16, RZ ;  /* 0x0000001003077224 */ /* 0x008fe400078e02ff */
[----:B------:R-:W-:Y:S02]  /*0110*/  IMAD.SHL.U32 R3, R0, 0x2, RZ ;  /* 0x0000000200037824 */ /* 0x000fe400078e00ff */
[----:B------:R-:W-:-:S02]  /*0120*/  IMAD.SHL.U32 R5, R4, 0x2, RZ ;  /* 0x0000000204057824 */ /* 0x000fc400078e00ff */
[----:B------:R-:W-:-:S04]  /*0130*/  IMAD.HI R0, R0, 0x2, RZ ;  /* 0x0000000200007827 */ /* 0x000fc800078e02ff */
[----:B------:R-:W-:Y:S01]  /*0140*/  IMAD.HI R6, R4, 0x2, RZ ;  /* 0x0000000204067827 */ /* 0x000fe200078e02ff */
[----:B----4-:R-:W-:-:S03]  /*0150*/  IADD3 R4, P0, P1, R5, R8, R3 ;  /* 0x0000000805047210 */ /* 0x010fc6000791e003 */
[----:B------:R-:W-:Y:S01]  /*0160*/  IMAD R11, R16, 0x4, R7 ;  /* 0x00000004100b7824 */ /* 0x000fe200078e0207 */
[----:B------:R-:W-:Y:S02]  /*0170*/  IADD3.X R0, R6, R9, R0, P0, P1 ;  /* 0x0000000906007210 */ /* 0x000fe400007e2400 */
[----:B------:R-:W-:Y:S01]  /*0180*/  LEA R8, P0, R7, R4, 0x1 ;  /* 0x0000000407087211 */ /* 0x000fe200078008ff */
[----:B------:R-:W-:-:S03]  /*0190*/  IMAD R3, R16, 0x4, R11 ;  /* 0x0000000410037824 */ /* 0x000fc600078e020b */
[----:B------:R-:W-:Y:S01]  /*01a0*/  LEA.HI.X.SX32 R9, R7, R0, 0x1, P0 ;  /* 0x0000000007097211 */ /* 0x000fe200000f0eff */
[C---:B------:R-:W-:Y:S01]  /*01b0*/  IMAD R7, R16.reuse, 0x4, R3 ;  /* 0x0000000410077824 */ /* 0x040fe200078e0203 */
[-C--:B------:R-:W-:Y:S02]  /*01c0*/  LEA R12, P1, R3, R4.reuse, 0x1 ;  /* 0x00000004030c7211 */ /* 0x080fe400078208ff */
[----:B------:R-:W-:Y:S01]  /*01d0*/  LEA R10, P0, R11, R4, 0x1 ;  /* 0x000000040b0a7211 */ /* 0x000fe200078008ff */
[C---:B------:R-:W-:Y:S01]  /*01e0*/  IMAD R17, R16.reuse, 0x4, R7 ;  /* 0x0000000410117824 */ /* 0x040fe200078e0207 */
[-C--:B------:R-:W-:Y:S02]  /*01f0*/  LEA.HI.X.SX32 R13, R3, R0.reuse, 0x1, P1 ;  /* 0x00000000030d7211 */ /* 0x080fe400008f0eff */
[----:B------:R-:W-:Y:S01]  /*0200*/  LEA.HI.X.SX32 R11, R11, R0, 0x1, P0 ;  /* 0x000000000b0b7211 */ /* 0x000fe200000f0eff */
[----:B------:R-:W-:Y:S01]  /*0210*/  IMAD R21, R16, 0x4, R17 ;  /* 0x0000000410157824 */ /* 0x000fe200078e0211 */
[-C--:B------:R-:W-:Y:S01]  /*0220*/  LEA R14, P0, R7, R4.reuse, 0x1 ;  /* 0x00000004070e7211 */ /* 0x080fe200078008ff */
[----:B------:R0:W2:Y:S01]  /*0230*/  LDG.E.U16 R5, desc[UR60][R12.64] ;  /* 0x0000003c0c057981 */ /* 0x0000a2000c1e1500 */
[----:B------:R-:W-:-:S02]  /*0240*/  LEA R18, P1, R17, R4, 0x1 ;  /* 0x0000000411127211 */ /* 0x000fc400078208ff */
[-C--:B------:R-:W-:Y:S01]  /*0250*/  LEA.HI.X.SX32 R15, R7, R0.reuse, 0x1, P0 ;  /* 0x00000000070f7211 */ /* 0x080fe200000f0eff */
[----:B------:R-:W3:Y:S01]  /*0260*/  LDG.E.U16 R3, desc[UR60][R8.64] ;  /* 0x0000003c08037981 */ /* 0x000ee2000c1e1500 */
[----:B------:R-:W-:Y:S01]  /*0270*/  LEA.HI.X.SX32 R19, R17, R0, 0x1, P1 ;  /* 0x0000000011137211 */ /* 0x000fe200008f0eff */
[C---:B------:R-:W-:Y:S01]  /*0280*/  IMAD R17, R16.reuse, 0x4, R21 ;  /* 0x0000000410117824 */ /* 0x040fe200078e0215 */
[C---:B------:R-:W-:Y:S01]  /*0290*/  LEA R20, P0, R21.reuse, R4, 0x1 ;  /* 0x0000000415147211 */ /* 0x040fe200078008ff */
[----:B------:R1:W4:Y:S03]  /*02a0*/  LDG.E.U16 R7, desc[UR60][R14.64] ;  /* 0x0000003c0e077981 */ /* 0x000326000c1e1500 */
[----:B------:R-:W-:Y:S01]  /*02b0*/  LEA.HI.X.SX32 R21, R21, R0, 0x1, P0 ;  /* 0x0000000015157211 */ /* 0x000fe200000f0eff */
[C---:B0-----:R-:W-:Y:S01]  /*02c0*/  IMAD R13, R16.reuse, 0x4, R17 ;  /* 0x00000004100d7824 */ /* 0x041fe200078e0211 */
[C---:B------:R-:W-:Y:S01]  /*02d0*/  LEA R22, P0, R17.reuse, R4, 0x1 ;  /* 0x0000000411167211 */ /* 0x040fe200078008ff */
[----:B------:R0:W4:Y:S03]  /*02e0*/  LDG.E.U16 R9, desc[UR60][R18.64] ;  /* 0x0000003c12097981 */ /* 0x000126000c1e1500 */
[----:B------:R-:W-:Y:S01]  /*02f0*/  LEA.HI.X.SX32 R23, R17, R0, 0x1, P0 ;  /* 0x0000000011177211 */ /* 0x000fe200000f0eff */
[C---:B------:R-:W-:Y:S01]  /*0300*/  IMAD R17, R16.reuse, 0x4, R13 ;  /* 0x0000000410117824 */ /* 0x040fe200078e020d */
[-C--:B------:R-:W-:Y:S01]  /*0310*/  LEA R24, P0, R13, R4.reuse, 0x1 ;  /* 0x000000040d187211 */ /* 0x080fe200078008ff */
[----:B------:R5:W4:Y:S02]  /*0320*/  LDG.E.U16 R8, desc[UR60][R20.64] ;  /* 0x0000003c14087981 */ /* 0x000b24000c1e1500 */
[C---:B------:R-:W-:Y:S01]  /*0330*/  IMAD R29, R16.reuse, 0x4, R17 ;  /* 0x00000004101d7824 */ /* 0x040fe200078e0211 */
[----:B------:R-:W-:Y:S01]  /*0340*/  LEA R26, P1, R17, R4, 0x1 ;  /* 0x00000004111a7211 */ /* 0x000fe200078208ff */
[----:B------:R-:W4:Y:S02]  /*0350*/  LDG.E.U16 R6, desc[UR60][R10.64] ;  /* 0x0000003c0a067981 */ /* 0x000f24000c1e1500 */
[----:B-1----:R-:W-:Y:S01]  /*0360*/  IMAD R15, R16, 0x4, R29 ;  /* 0x00000004100f7824 */ /* 0x002fe200078e021d */
[----:B------:R-:W-:-:S02]  /*0370*/  LEA.HI.X.SX32 R25, R13, R0, 0x1, P0 ;  /* 0x000000000d197211 */ /* 0x000fc400000f0eff */
[----:B------:R-:W-:Y:S01]  /*0380*/  LEA.HI.X.SX32 R27, R17, R0, 0x1, P1 ;  /* 0x00000000111b7211 */ /* 0x000fe200008f0eff */
[----:B------:R-:W-:Y:S01]  /*0390*/  IMAD R17, R16, 0x4, R15 ;  /* 0x0000000410117824 */ /* 0x000fe200078e020f */
[----:B------:R-:W-:-:S03]  /*03a0*/  LEA R28, P0, R29, R4, 0x1 ;  /* 0x000000041d1c7211 */ /* 0x000fc600078008ff */
[C---:B------:R-:W-:Y:S01]  /*03b0*/  IMAD R31, R16.reuse, 0x4, R17 ;  /* 0x00000004101f7824 */ /* 0x040fe200078e0211 */
[----:B------:R-:W-:Y:S01]  /*03c0*/  LEA.HI.X.SX32 R29, R29, R0, 0x1, P0 ;  /* 0x000000001d1d7211 */ /* 0x000fe200000f0eff */
[----:B------:R1:W4:Y:S01]  /*03d0*/  LDG.E.U16 R13, desc[UR60][R26.64] ;  /* 0x0000003c1a0d7981 */ /* 0x000322000c1e1500 */
[C---:B0-----:R-:W-:Y:S01]  /*03e0*/  LEA R18, P0, R15.reuse, R4, 0x1 ;  /* 0x000000040f127211 */ /* 0x041fe200078008ff */
[C---:B------:R-:W-:Y:S02]  /*03f0*/  IMAD R33, R16.reuse, 0x4, R31 ;  /* 0x0000000410217824 */ /* 0x040fe400078e021f */
[----:B------:R0:W4:Y:S01]  /*0400*/  LDG.E.U16 R11, desc[UR60][R22.64] ;  /* 0x0000003c160b7981 */ /* 0x000122000c1e1500 */
[----:B------:R-:W-:Y:S02]  /*0410*/  LEA.HI.X.SX32 R19, R15, R0, 0x1, P0 ;  /* 0x000000000f137211 */ /* 0x000fe400000f0eff */
[----:B-----5:R-:W-:Y:S01]  /*0420*/  LEA R20, P0, R17, R4, 0x1 ;  /* 0x0000000411147211 */ /* 0x020fe200078008ff */
[----:B------:R5:W4:Y:S01]  /*0430*/  LDG.E.U16 R10, desc[UR60][R24.64] ;  /* 0x0000003c180a7981 */ /* 0x000b22000c1e1500 */
[----:B-1----:R-:W-:-:S02]  /*0440*/  IMAD R27, R16, 0x4, R33 ;  /* 0x00000004101b7824 */ /* 0x002fc400078e0221 */
[----:B------:R-:W-:Y:S01]  /*0450*/  LEA.HI.X.SX32 R21, R17, R0, 0x1, P0 ;  /* 0x0000000011157211 */ /* 0x000fe200000f0eff */
[----:B------:R1:W4:Y:S01]  /*0460*/  LDG.E.U16 R12, desc[UR60][R28.64] ;  /* 0x0000003c1c0c7981 */ /* 0x000322000c1e1500 */
[----:B0-----:R-:W-:-:S03]  /*0470*/  LEA R22, P1, R31, R4, 0x1 ;  /* 0x000000041f167211 */ /* 0x001fc600078208ff */
[----:B------:R-:W4:Y:S01]  /*0480*/  LDG.E.U16 R15, desc[UR60][R18.64] ;  /* 0x0000003c120f7981 */ /* 0x000f22000c1e1500 */
[----:B-----5:R-:W-:-:S03]  /*0490*/  LEA R24, P0, R33, R4, 0x1 ;  /* 0x0000000421187211 */ /* 0x020fc600078008ff */
[----:B------:R-:W5:Y:S01]  /*04a0*/  LDG.E.U16 R14, desc[UR60][R20.64] ;  /* 0x0000003c140e7981 */ /* 0x000f62000c1e1500 */
[C---:B-1----:R-:W-:Y:S01]  /*04b0*/  IMAD R29, R16.reuse, 0x4, R27 ;  /* 0x00000004101d7824 */ /* 0x042fe200078e021b */
[-C--:B------:R-:W-:Y:S02]  /*04c0*/  LEA.HI.X.SX32 R23, R31, R0.reuse, 0x1, P1 ;  /* 0x000000001f177211 */ /* 0x080fe400008f0eff */
[----:B------:R-:W-:Y:S01]  /*04d0*/  LEA.HI.X.SX32 R25, R33, R0, 0x1, P0 ;  /* 0x0000000021197211 */ /* 0x000fe200000f0eff */
[C---:B------:R-:W-:Y:S01]  /*04e0*/  IMAD R31, R16.reuse, 0x4, R29 ;  /* 0x00000004101f7824 */ /* 0x040fe200078e021d */
[C---:B------:R-:W-:Y:S01]  /*04f0*/  LEA R26, P0, R27.reuse, R4, 0x1 ;  /* 0x000000041b1a7211 */ /* 0x040fe200078008ff */
[----:B------:R0:W5:Y:S02]  /*0500*/  LDG.E.U16 R17, desc[UR60][R22.64] ;  /* 0x0000003c16117981 */ /* 0x000164000c1e1500 */
[----:B------:R-:W-:Y:S01]  /*0510*/  IMAD R33, R16, 0x4, R31 ;  /* 0x0000000410217824 */ /* 0x000fe200078e021f */
[----:B------:R-:W-:Y:S01]  /*0520*/  LEA.HI.X.SX32 R27, R27, R0, 0x1, P0 ;  /* 0x000000001b1b7211 */ /* 0x000fe200000f0eff */
[----:B------:R1:W5:Y:S01]  /*0530*/  LDG.E.U16 R18, desc[UR60][R24.64] ;  /* 0x0000003c18127981 */ /* 0x000362000c1e1500 */
[----:B------:R-:W-:-:S02]  /*0540*/  LEA R28, P0, R29, R4, 0x1 ;  /* 0x000000041d1c7211 */ /* 0x000fc400078008ff */
[----:B------:R-:W-:Y:S01]  /*0550*/  LEA R30, P1, R31, R4, 0x1 ;  /* 0x000000041f1e7211 */ /* 0x000fe200078208ff */
[----:B------:R1:W5:Y:S01]  /*0560*/  LDG.E.U16 R19, desc[UR60][R26.64] ;  /* 0x0000003c1a137981 */ /* 0x000362000c1e1500 */
[----:B------:R-:W-:Y:S01]  /*0570*/  LEA.HI.X.SX32 R29, R29, R0, 0x1, P0 ;  /* 0x000000001d1d7211 */ /* 0x000fe200000f0eff */
[----:B0-----:R-:W-:Y:S01]  /*0580*/  IMAD R23, R16, 0x4, R33 ;  /* 0x0000000410177824 */ /* 0x001fe200078e0221 */
[----:B------:R-:W-:-:S03]  /*0590*/  LEA R32, P0, R33, R4, 0x1 ;  /* 0x0000000421207211 */ /* 0x000fc600078008ff */
[C---:B-1----:R-:W-:Y:S01]  /*05a0*/  IMAD R25, R16.reuse, 0x4, R23 ;  /* 0x0000000410197824 */ /* 0x042fe200078e0217 */
[----:B------:R-:W-:Y:S01]  /*05b0*/  LEA.HI.X.SX32 R33, R33, R0, 0x1, P0 ;  /* 0x0000000021217211 */ /* 0x000fe200000f0eff */
[----:B------:R0:W5:Y:S01]  /*05c0*/  LDG.E.U16 R20, desc[UR60][R28.64] ;  /* 0x0000003c1c147981 */ /* 0x000162000c1e1500 */
[----:B------:R-:W-:Y:S01]  /*05d0*/  LEA R34, P0, R23, R4, 0x1 ;  /* 0x0000000417227211 */ /* 0x000fe200078008ff */
[C---:B------:R-:W-:Y:S01]  /*05e0*/  IMAD R39, R16.reuse, 0x4, R25 ;  /* 0x0000000410277824 */ /* 0x040fe200078e0219 */
[-C--:B------:R-:W-:Y:S01]  /*05f0*/  LEA.HI.X.SX32 R31, R31, R0.reuse, 0x1, P1 ;  /* 0x000000001f1f7211 */ /* 0x080fe200008f0eff */
[----:B------:R-:W5:Y:S01]  /*0600*/  LDG.E.U16 R22, desc[UR60][R32.64] ;  /* 0x0000003c20167981 */ /* 0x000f62000c1e1500 */
[----:B------:R-:W-:Y:S01]  /*0610*/  LEA.HI.X.SX32 R35, R23, R0, 0x1, P0 ;  /* 0x0000000017237211 */ /* 0x000fe200000f0eff */
[C---:B------:R-:W-:Y:S01]  /*0620*/  IMAD R27, R16.reuse, 0x4, R39 ;  /* 0x00000004101b7824 */ /* 0x040fe200078e0227 */
[C---:B------:R-:W-:Y:S01]  /*0630*/  LEA R36, P0, R25.reuse, R4, 0x1 ;  /* 0x0000000419247211 */ /* 0x040fe200078008ff */
[----:B------:R1:W5:Y:S02]  /*0640*/  LDG.E.U16 R21, desc[UR60][R30.64] ;  /* 0x0000003c1e157981 */ /* 0x000364000c1e1500 */
[----:B0-----:R-:W-:Y:S01]  /*0650*/  IMAD R29, R16, 0x4, R27 ;  /* 0x00000004101d7824 */ /* 0x001fe200078e021b */
[----:B------:R-:W-:Y:S01]  /*0660*/  LEA.HI.X.SX32 R37, R25, R0, 0x1, P0 ;  /* 0x0000000019257211 */ /* 0x000fe200000f0eff */
[----:B------:R0:W5:Y:S01]  /*0670*/  LDG.E.U16 R23, desc[UR60][R34.64] ;  /* 0x0000003c22177981 */ /* 0x000162000c1e1500 */
[----:B------:R-:W-:-:S02]  /*0680*/  LEA R40, P0, R27, R4, 0x1 ;  /* 0x000000041b287211 */ /* 0x000fc400078008ff */
[----:B------:R-:W-:Y:S01]  /*0690*/  LEA R38, P1, R39, R4, 0x1 ;  /* 0x0000000427267211 */ /* 0x000fe200078208ff */
[----:B------:R0:W5:Y:S01]  /*06a0*/  LDG.E.U16 R24, desc[UR60][R36.64] ;  /* 0x0000003c24187981 */ /* 0x000162000c1e1500 */
[----:B------:R-:W-:Y:S01]  /*06b0*/  LEA.HI.X.SX32 R41, R27, R0, 0x1, P0 ;  /* 0x000000001b297211 */ /* 0x000fe200000f0eff */
[C---:B------:R-:W-:Y:S01]  /*06c0*/  IMAD R27, R16.reuse, 0x4, R29 ;  /* 0x00000004101b7824 */ /* 0x040fe200078e021d */
[----:B-1----:R-:W-:Y:S02]  /*06d0*/  LEA R30, P0, R29, R4, 0x1 ;  /* 0x000000041d1e7211 */ /* 0x002fe400078008ff */
[-C--:B------:R-:W-:Y:S01]  /*06e0*/  LEA.HI.X.SX32 R39, R39, R0.reuse, 0x1, P1 ;  /* 0x0000000027277211 */ /* 0x080fe200008f0eff */
[----:B------:R-:W5:Y:S01]  /*06f0*/  LDG.E.U16 R26, desc[UR60][R40.64] ;  /* 0x0000003c281a7981 */ /* 0x000f62000c1e1500 */
[----:B------:R-:W-:Y:S01]  /*0700*/  LEA.HI.X.SX32 R31, R29, R0, 0x1, P0 ;  /* 0x000000001d1f7211 */ /* 0x000fe200000f0eff */
[C---:B------:R-:W-:Y:S01]  /*0710*/  IMAD R29, R16.reuse, 0x4, R27 ;  /* 0x00000004101d7824 */ /* 0x040fe200078e021b */
[C---:B------:R-:W-:Y:S01]  /*0720*/  LEA R32, P0, R27.reuse, R4, 0x1 ;  /* 0x000000041b207211 */ /* 0x040fe200078008ff */
[----:B------:R1:W5:Y:S02]  /*0730*/  LDG.E.U16 R25, desc[UR60][R38.64] ;  /* 0x0000003c26197981 */ /* 0x000364000c1e1500 */
[----:B------:R-:W-:Y:S01]  /*0740*/  IMAD R43, R16, 0x4, R29 ;  /* 0x00000004102b7824 */ /* 0x000fe200078e021d */
[----:B------:R-:W-:-:S02]  /*0750*/  LEA.HI.X.SX32 R33, R27, R0, 0x1, P0 ;  /* 0x000000001b217211 */ /* 0x000fc400000f0eff */
[-C--:B0-----:R-:W-:Y:S01]  /*0760*/  LEA R34, P1, R29, R4.reuse, 0x1 ;  /* 0x000000041d227211 */ /* 0x081fe200078208ff */
[----:B------:R-:W5:Y:S01]  /*0770*/  LDG.E.U16 R27, desc[UR60][R30.64] ;  /* 0x0000003c1e1b7981 */ /* 0x000f62000c1e1500 */
[----:B------:R-:W-:Y:S01]  /*0780*/  LEA R36, P0, R43, R4, 0x1 ;  /* 0x000000042b247211 */ /* 0x000fe200078008ff */
[----:B-1----:R-:W-:-:S03]  /*0790*/  IMAD R39, R16, 0x4, R43 ;  /* 0x0000000410277824 */ /* 0x002fc600078e022b */
[----:B------:R-:W-:Y:S01]  /*07a0*/  LEA.HI.X.SX32 R37, R43, R0, 0x1, P0 ;  /* 0x000000002b257211 */ /* 0x000fe200000f0eff */
[----:B------:R-:W5:Y:S01]  /*07b0*/  LDG.E.U16 R28, desc[UR60][R32.64] ;  /* 0x0000003c201c7981 */ /* 0x000f62000c1e1500 */
[C---:B------:R-:W-:Y:S01]  /*07c0*/  IMAD R41, R16.reuse, 0x4, R39 ;  /* 0x0000000410297824 */ /* 0x040fe200078e0227 */
[----:B------:R-:W-:Y:S02]  /*07d0*/  LEA R38, P0, R39, R4, 0x1 ;  /* 0x0000000427267211 */ /* 0x000fe400078008ff */
[----:B------:R-:W5:Y:S01]  /*07e0*/  LDG.E.U16 R30, desc[UR60][R36.64] ;  /* 0x0000003c241e7981 */ /* 0x000f62000c1e1500 */
[C---:B------:R-:W-:Y:S01]  /*07f0*/  IMAD R43, R16.reuse, 0x4, R41 ;  /* 0x00000004102b7824 */ /* 0x040fe200078e0229 */
[-C--:B------:R-:W-:Y:S02]  /*0800*/  LEA.HI.X.SX32 R35, R29, R0.reuse, 0x1, P1 ;  /* 0x000000001d237211 */ /* 0x080fe400008f0eff */
[----:B------:R-:W-:Y:S01]  /*0810*/  LEA.HI.X.SX32 R39, R39, R0, 0x1, P0 ;  /* 0x0000000027277211 */ /* 0x000fe200000f0eff */
[----:B------:R-:W-:Y:S01]  /*0820*/  IMAD R45, R16, 0x4, R43 ;  /* 0x00000004102d7824 */ /* 0x000fe200078e022b */
[C---:B------:R-:W-:Y:S01]  /*0830*/  LEA R40, P0, R41.reuse, R4, 0x1 ;  /* 0x0000000429287211 */ /* 0x040fe200078008ff */
[----:B------:R0:W5:Y:S03]  /*0840*/  LDG.E.U16 R29, desc[UR60][R34.64] ;  /* 0x0000003c221d7981 */ /* 0x000166000c1e1500 */
[----:B------:R-:W-:Y:S01]  /*0850*/  LEA.HI.X.SX32 R41, R41, R0, 0x1, P0 ;  /* 0x0000000029297211 */ /* 0x000fe200000f0eff */
[----:B------:R1:W5:Y:S01]  /*0860*/  LDG.E.U16 R31, desc[UR60][R38.64] ;  /* 0x0000003c261f7981 */ /* 0x000362000c1e1500 */
[----:B------:R-:W-:-:S02]  /*0870*/  LEA R44, P0, R45, R4, 0x1 ;  /* 0x000000042d2c7211 */ /* 0x000fc400078008ff */
[----:B------:R-:W-:Y:S01]  /*0880*/  LEA R42, P1, R43, R4, 0x1 ;  /* 0x000000042b2a7211 */ /* 0x000fe200078208ff */
[----:B------:R1:W5:Y:S01]  /*0890*/  LDG.E.U16 R32, desc[UR60][R40.64] ;  /* 0x0000003c28207981 */ /* 0x000362000c1e1500 */
[----:B0-----:R-:W-:Y:S01]  /*08a0*/  IMAD R35, R16, 0x4, R45 ;  /* 0x0000000410237824 */ /* 0x001fe200078e022d */
[----:B------:R-:W-:-:S03]  /*08b0*/  LEA.HI.X.SX32 R45, R45, R0, 0x1, P0 ;  /* 0x000000002d2d7211 */ /* 0x000fc600000f0eff */
[C---:B------:R-:W-:Y:S01]  /*08c0*/  IMAD R37, R16.reuse, 0x4, R35 ;  /* 0x0000000410257824 */ /* 0x040fe200078e0223 */
[C---:B------:R-:W-:Y:S01]  /*08d0*/  LEA R46, P0, R35.reuse, R4, 0x1 ;  /* 0x00000004232e7211 */ /* 0x040fe200078008ff */
[----:B------:R-:W5:Y:S02]  /*08e0*/  LDG.E.U16 R34, desc[UR60][R44.64] ;  /* 0x0000003c2c227981 */ /* 0x000f64000c1e1500 */
[C---:B------:R-:W-:Y:S01]  /*08f0*/  IMAD R51, R16.reuse, 0x4, R37 ;  /* 0x0000000410337824 */ /* 0x040fe200078e0225 */
[----:B------:R-:W-:Y:S02]  /*0900*/  LEA.HI.X.SX32 R47, R35, R0, 0x1, P0 ;  /* 0x00000000232f7211 */ /* 0x000fe400000f0eff */
[----:B------:R-:W-:Y:S01]  /*0910*/  LEA R48, P0, R37, R4, 0x1 ;  /* 0x0000000425307211 */ /* 0x000fe200078008ff */
[C---:B-1----:R-:W-:Y:S01]  /*0920*/  IMAD R39, R16.reuse, 0x4, R51 ;  /* 0x0000000410277824 */ /* 0x042fe200078e0233 */
[-C--:B------:R-:W-:Y:S01]  /*0930*/  LEA.HI.X.SX32 R43, R43, R0.reuse, 0x1, P1 ;  /* 0x000000002b2b7211 */ /* 0x080fe200008f0eff */
[----:B------:R-:W5:Y:S01]  /*0940*/  LDG.E.U16 R35, desc[UR60][R46.64] ;  /* 0x0000003c2e237981 */ /* 0x000f62000c1e1500 */
[----:B------:R-:W-:Y:S01]  /*0950*/  LEA.HI.X.SX32 R49, R37, R0, 0x1, P0 ;  /* 0x0000000025317211 */ /* 0x000fe200000f0eff */
[C---:B------:R-:W-:Y:S01]  /*0960*/  IMAD R41, R16.reuse, 0x4, R39 ;  /* 0x0000000410297824 */ /* 0x040fe200078e0227 */
[C---:B------:R-:W-:Y:S01]  /*0970*/  LEA R52, P0, R39.reuse, R4, 0x1 ;  /* 0x0000000427347211 */ /* 0x040fe200078008ff */
[----:B------:R0:W5:Y:S03]  /*0980*/  LDG.E.U16 R33, desc[UR60][R42.64] ;  /* 0x0000003c2a217981 */ /* 0x000166000c1e1500 */
[----:B------:R-:W-:Y:S01]  /*0990*/  LEA.HI.X.SX32 R53, R39, R0, 0x1, P0 ;  /* 0x0000000027357211 */ /* 0x000fe200000f0eff */
[----:B------:R-:W-:Y:S01]  /*09a0*/  IMAD R39, R16, 0x4, R41 ;  /* 0x0000000410277824 */ /* 0x000fe200078e0229 */
[-C--:B------:R-:W-:Y:S01]  /*09b0*/  LEA R50, P1, R51, R4.reuse, 0x1 ;  /* 0x0000000433327211 */ /* 0x080fe200078208ff */
[----:B------:R1:W5:Y:S01]  /*09c0*/  LDG.E.U16 R36, desc[UR60][R48.64] ;  /* 0x0000003c30247981 */ /* 0x000362000c1e1500 */
[----:B0-----:R-:W-:-:S03]  /*09d0*/  LEA R42, P0, R41, R4, 0x1 ;  /* 0x00000004292a7211 */ /* 0x001fc600078008ff */
[----:B------:R-:W5:Y:S01]  /*09e0*/  LDG.E.U16 R38, desc[UR60][R52.64] ;  /* 0x0000003c34267981 */ /* 0x000f62000c1e1500 */
[-C--:B------:R-:W-:Y:S01]  /*09f0*/  LEA.HI.X.SX32 R43, R41, R0.reuse, 0x1, P0 ;  /* 0x00000000292b7211 */ /* 0x080fe200000f0eff */
[----:B------:R-:W-:Y:S01]  /*0a00*/  IMAD R41, R16, 0x4, R39 ;  /* 0x0000000410297824 */ /* 0x000fe200078e0227 */
[----:B------:R-:W-:-:S03]  /*0a10*/  LEA.HI.X.SX32 R51, R51, R0, 0x1, P1 ;  /* 0x0000000033337211 */ /* 0x000fc600008f0eff */
[C---:B------:R-:W-:Y:S01]  /*0a20*/  IMAD R55, R16.reuse, 0x4, R41 ;  /* 0x0000000410377824 */ /* 0x040fe200078e0229 */
[C---:B------:R-:W-:Y:S01]  /*0a30*/  LEA R44, P0, R39.reuse, R4, 0x1 ;  /* 0x00000004272c7211 */ /* 0x040fe200078008ff */
[----:B------:R0:W5:Y:S03]  /*0a40*/  LDG.E.U16 R37, desc[UR60][R50.64] ;  /* 0x0000003c32257981 */ /* 0x000166000c1e1500 */
[----:B------:R-:W-:Y:S02]  /*0a50*/  LEA.HI.X.SX32 R45, R39, R0, 0x1, P0 ;  /* 0x00000000272d7211 */ /* 0x000fe400000f0eff */
[-C--:B-1----:R-:W-:Y:S01]  /*0a60*/  LEA R48, P0, R55, R4.reuse, 0x1 ;  /* 0x0000000437307211 */ /* 0x082fe200078008ff */
[----:B------:R-:W5:Y:S01]  /*0a70*/  LDG.E.U16 R39, desc[UR60][R42.64] ;  /* 0x0000003c2a277981 */ /* 0x000f62000c1e1500 */
[----:B0-----:R-:W-:Y:S01]  /*0a80*/  IMAD R51, R16, 0x4, R55 ;  /* 0x0000000410337824 */ /* 0x001fe200078e0237 */
[----:B------:R-:W-:-:S02]  /*0a90*/  LEA R46, P1, R41, R4, 0x1 ;  /* 0x00000004292e7211 */ /* 0x000fc400078208ff */
[----:B------:R-:W5:Y:S01]  /*0aa0*/  LDG.E.U16 R40, desc[UR60][R44.64] ;  /* 0x0000003c2c287981 */ /* 0x000f62000c1e1500 */
[C---:B------:R-:W-:Y:S01]  /*0ab0*/  IMAD R53, R16.reuse, 0x4, R51 ;  /* 0x0000000410357824 */ /* 0x040fe200078e0233 */
[----:B------:R-:W-:Y:S02]  /*0ac0*/  LEA.HI.X.SX32 R49, R55, R0, 0x1, P0 ;  /* 0x0000000037317211 */ /* 0x000fe400000f0eff */
[----:B------:R-:W-:Y:S01]  /*0ad0*/  LEA R50, P0, R51, R4, 0x1 ;  /* 0x0000000433327211 */ /* 0x000fe200078008ff */
[C---:B------:R-:W-:Y:S01]  /*0ae0*/  IMAD R55, R16.reuse, 0x4, R53 ;  /* 0x0000000410377824 */ /* 0x040fe200078e0235 */
[-C--:B------:R-:W-:Y:S01]  /*0af0*/  LEA.HI.X.SX32 R47, R41, R0.reuse, 0x1, P1 ;  /* 0x00000000292f7211 */ /* 0x080fe200008f0eff */
[----:B------:R-:W5:Y:S01]  /*0b00*/  LDG.E.U16 R42, desc[UR60][R48.64] ;  /* 0x0000003c302a7981 */ /* 0x000f62000c1e1500 */
        /* <DEDUP_REMOVED lines=85> */
[C---:B-1----:R-:W-:Y:S01]  /*1060*/  LEA R72, P0, R79.reuse, R4, 0x1 ;  /* 0x000000044f487211 */ /* 0x042fe200078008ff */
[----:B------:R-:W5:Y:S01]  /*1070*/  LDG.E.U16 R63, desc[UR60][R66.64] ;  /* 0x0000003c423f7981 */ /* 0x000f62000c1e1500 */
[C---:B0-----:R-:W-:Y:S02]  /*1080*/  IMAD R75, R16.reuse, 0x4, R79 ;  /* 0x00000004104b7824 */ /* 0x041fe400078e024f */
[----:B------:R-:W-:Y:S01]  /*1090*/  LEA.HI.X.SX32 R73, R79, R0, 0x1, P0 ;  /* 0x000000004f497211 */ /* 0x000fe200000f0eff */
[----:B------:R-:W5:Y:S01]  /*10a0*/  LDG.E.U16 R64, desc[UR60][R68.64] ;  /* 0x0000003c44407981 */ /* 0x000f62000c1e1500 */
[----:B------:R-:W-:Y:S01]  /*10b0*/  IMAD R77, R16, 0x4, R75 ;  /* 0x00000004104d7824 */ /* 0x000fe200078e024b */
[----:B------:R-:W-:-:S02]  /*10c0*/  LEA R70, P1, R65, R4, 0x1 ;  /* 0x0000000441467211 */ /* 0x000fc400078208ff */
[----:B------:R-:W5:Y:S01]  /*10d0*/  LDG.E.U16 R66, desc[UR60][R72.64] ;  /* 0x0000003c48427981 */ /* 0x000f62000c1e1500 */
[----:B------:R-:W-:Y:S01]  /*10e0*/  IMAD R79, R16, 0x4, R77 ;  /* 0x00000004104f7824 */ /* 0x000fe200078e024d */
[----:B------:R-:W-:-:S03]  /*10f0*/  LEA.HI.X.SX32 R71, R65, R0, 0x1, P1 ;  /* 0x0000000041477211 */ /* 0x000fc600008f0eff */
[C---:B------:R-:W-:Y:S02]  /*1100*/  IMAD R81, R16.reuse, 0x4, R79 ;  /* 0x0000000410517824 */ /* 0x040fe400078e024f */
[----:B------:R0:W5:Y:S02]  /*1110*/  LDG.E.U16 R65, desc[UR60][R70.64] ;  /* 0x0000003c46417981 */ /* 0x000164000c1e1500 */
[----:B------:R-:W-:Y:S01]  /*1120*/  IMAD R83, R16, 0x4, R81 ;  /* 0x0000000410537824 */ /* 0x000fe200078e0251 */
[----:B------:R-:W-:-:S03]  /*1130*/  LEA R74, P0, R75, R4, 0x1 ;  /* 0x000000044b4a7211 */ /* 0x000fc600078008ff */
[----:B0-----:R-:W-:Y:S01]  /*1140*/  IMAD R71, R16, 0x4, R83 ;  /* 0x0000000410477824 */ /* 0x001fe200078e0253 */
[----:B------:R-:W-:-:S03]  /*1150*/  LEA.HI.X.SX32 R75, R75, R0, 0x1, P0 ;  /* 0x000000004b4b7211 */ /* 0x000fc600000f0eff */
[C---:B------:R-:W-:Y:S01]  /*1160*/  IMAD R73, R16.reuse, 0x4, R71 ;  /* 0x0000000410497824 */ /* 0x040fe200078e0247 */
[C---:B------:R-:W-:Y:S01]  /*1170*/  LEA R76, P0, R77.reuse, R4, 0x1 ;  /* 0x000000044d4c7211 */ /* 0x040fe200078008ff */
[----:B------:R0:W5:Y:S02]  /*1180*/  LDG.E.U16 R67, desc[UR60][R74.64] ;  /* 0x0000003c4a437981 */ /* 0x000164000c1e1500 */
[C---:B------:R-:W-:Y:S01]  /*1190*/  IMAD R87, R16.reuse, 0x4, R73 ;  /* 0x0000000410577824 */ /* 0x040fe200078e0249 */
[----:B------:R-:W-:Y:S02]  /*11a0*/  LEA.HI.X.SX32 R77, R77, R0, 0x1, P0 ;  /* 0x000000004d4d7211 */ /* 0x000fe400000f0eff */
[-C--:B------:R-:W-:Y:S02]  /*11b0*/  LEA R80, P0, R81, R4.reuse, 0x1 ;  /* 0x0000000451507211 */ /* 0x080fe400078008ff */
[----:B------:R-:W-:Y:S01]  /*11c0*/  LEA R78, P1, R79, R4, 0x1 ;  /* 0x000000044f4e7211 */ /* 0x000fe200078208ff */
[----:B------:R-:W5:Y:S01]  /*11d0*/  LDG.E.U16 R68, desc[UR60][R76.64] ;  /* 0x0000003c4c447981 */ /* 0x000f62000c1e1500 */
[----:B0-----:R-:W-:-:S04]  /*11e0*/  IMAD R75, R16, 0x4, R87 ;  /* 0x00000004104b7824 */ /* 0x001fc800078e0257 */
[C---:B------:R-:W-:Y:S01]  /*11f0*/  IMAD R89, R16.reuse, 0x4, R75 ;  /* 0x0000000410597824 */ /* 0x040fe200078e024b */
[----:B------:R-:W-:Y:S02]  /*1200*/  LEA.HI.X.SX32 R81, R81, R0, 0x1, P0 ;  /* 0x0000000051517211 */ /* 0x000fe400000f0eff */
        /* <DEDUP_REMOVED lines=10> */
[----:B------:R1:W5:Y:S01]  /*12b0*/  LDG.E.U16 R71, desc[UR60][R82.64] ;  /* 0x0000003c52477981 */ /* 0x000362000c1e1500 */
[----:B------:R-:W-:-:S03]  /*12c0*/  IMAD R97, R16, 0x4, R95 ;  /* 0x0000000410617824 */ /* 0x000fc600078e025f */
[----:B------:R2:W5:Y:S01]  /*12d0*/  LDG.E.U16 R72, desc[UR60][R84.64] ;  /* 0x0000003c54487981 */ /* 0x000562000c1e1500 */
[----:B0-----:R-:W-:Y:S01]  /*12e0*/  LEA R78, P0, R87, R4, 0x1 ;  /* 0x00000004574e7211 */ /* 0x001fe200078008ff */
[----:B------:R-:W-:-:S03]  /*12f0*/  IMAD R99, R16, 0x4, R97 ;  /* 0x0000000410637824 */ /* 0x000fc600078e0261 */
[----:B------:R-:W-:Y:S02]  /*1300*/  LEA.HI.X.SX32 R79, R87, R0, 0x1, P0 ;  /* 0x00000000574f7211 */ /* 0x000fe400000f0eff */
[-C--:B------:R-:W-:Y:S01]  /*1310*/  LEA R80, P0, R75, R4.reuse, 0x1 ;  /* 0x000000044b507211 */ /* 0x080fe200078008ff */
[C---:B------:R-:W-:Y:S01]  /*1320*/  IMAD R101, R16.reuse, 0x4, R99 ;  /* 0x0000000410657824 */ /* 0x040fe200078e0263 */
[----:B------:R-:W-:Y:S01]  /*1330*/  LEA R76, P1, R73, R4, 0x1 ;  /* 0x00000004494c7211 */ /* 0x000fe200078208ff */
[----:B------:R-:W5:Y:S01]  /*1340*/  LDG.E.U16 R74, desc[UR60][R78.64] ;  /* 0x0000003c4e4a7981 */ /* 0x000f62000c1e1500 */
[----:B------:R-:W-:Y:S02]  /*1350*/  LEA.HI.X.SX32 R81, R75, R0, 0x1, P0 ;  /* 0x000000004b517211 */ /* 0x000fe400000f0eff */
[----:B-1----:R-:W-:Y:S01]  /*1360*/  LEA R82, P0, R89, R4, 0x1 ;  /* 0x0000000459527211 */ /* 0x002fe200078008ff */
[----:B------:R-:W-:Y:S01]  /*1370*/  IMAD R103, R16, 0x4, R101 ;  /* 0x0000000410677824 */ /* 0x000fe200078e0265 */
[-C--:B------:R-:W-:Y:S01]  /*1380*/  LEA.HI.X.SX32 R77, R73, R0.reuse, 0x1, P1 ;  /* 0x00000000494d7211 */ /* 0x080fe200008f0eff */
[----:B------:R-:W5:Y:S01]  /*1390*/  LDG.E.U16 R75, desc[UR60][R80.64] ;  /* 0x0000003c504b7981 */ /* 0x000f62000c1e1500 */
[----:B------:R-:W-:-:S02]  /*13a0*/  LEA.HI.X.SX32 R83, R89, R0, 0x1, P0 ;  /* 0x0000000059537211 */ /* 0x000fc400000f0eff */
[-C--:B--2---:R-:W-:Y:S01]  /*13b0*/  LEA R84, P0, R93, R4.reuse, 0x1 ;  /* 0x000000045d547211 */ /* 0x084fe200078008ff */
[C---:B------:R-:W-:Y:S01]  /*13c0*/  IMAD R105, R16.reuse, 0x4, R103 ;  /* 0x0000000410697824 */ /* 0x040fe200078e0267 */
[----:B------:R-:W-:Y:S01]  /*13d0*/  LEA R86, P1, R91, R4, 0x1 ;  /* 0x000000045b567211 */ /* 0x000fe200078208ff */
[----:B------:R-:W2:Y:S01]  /*13e0*/  LDG.E.U16 R73, desc[UR60][R76.64] ;  /* 0x0000003c4c497981 */ /* 0x000ea2000c1e1500 */
[----:B------:R-:W-:Y:S01]  /*13f0*/  LEA.HI.X.SX32 R85, R93, R0, 0x1, P0 ;  /* 0x000000005d557211 */ /* 0x000fe200000f0eff */
[C---:B------:R-:W-:Y:S01]  /*1400*/  IMAD R107, R16.reuse, 0x4, R105 ;  /* 0x00000004106b7824 */ /* 0x040fe200078e0269 */
[----:B------:R-:W-:Y:S02]  /*1410*/  LEA R88, P0, R95, R4, 0x1 ;  /* 0x000000045f587211 */ /* 0x000fe400078008ff */
[-C--:B------:R-:W-:Y:S01]  /*1420*/  LEA.HI.X.SX32 R87, R91, R0.reuse, 0x1, P1 ;  /* 0x000000005b577211 */ /* 0x080fe200008f0eff */
[----:B------:R-:W2:Y:S01]  /*1430*/  LDG.E.U16 R78, desc[UR60][R84.64] ;  /* 0x0000003c544e7981 */ /* 0x000ea2000c1e1500 */
[----:B------:R-:W-:Y:S01]  /*1440*/  LEA.HI.X.SX32 R89, R95, R0, 0x1, P0 ;  /* 0x000000005f597211 */ /* 0x000fe200000f0eff */
[C---:B------:R-:W-:Y:S01]  /*1450*/  IMAD R95, R16.reuse, 0x4, R107 ;  /* 0x00000004105f7824 */ /* 0x040fe200078e026b */
[C---:B------:R-:W-:Y:S01]  /*1460*/  LEA R92, P1, R99.reuse, R4, 0x1 ;  /* 0x00000004635c7211 */ /* 0x040fe200078208ff */
[----:B------:R0:W2:Y:S02]  /*1470*/  LDG.E.U16 R77, desc[UR60][R86.64] ;  /* 0x0000003c564d7981 */ /* 0x0000a4000c1e1500 */
[C---:B------:R-:W-:Y:S01]  /*1480*/  IMAD R109, R16.reuse, 0x4, R95 ;  /* 0x00000004106d7824 */ /* 0x040fe200078e025f */
[----:B------:R-:W-:Y:S01]  /*1490*/  LEA.HI.X.SX32 R93, R99, R0, 0x1, P1 ;  /* 0x00000000635d7211 */ /* 0x000fe200008f0eff */
[----:B------:R1:W2:Y:S01]  /*14a0*/  LDG.E.U16 R79, desc[UR60][R88.64] ;  /* 0x0000003c584f7981 */ /* 0x0002a2000c1e1500 */
[----:B------:R-:W-:Y:S01]  /*14b0*/  LEA R90, P0, R97, R4, 0x1 ;  /* 0x00000004615a7211 */ /* 0x000fe200078008ff */
[----:B------:R-:W-:-:S02]  /*14c0*/  IMAD R99, R16, 0x4, R109 ;  /* 0x0000000410637824 */ /* 0x000fc400078e026d */
[----:B------:R3:W2:Y:S01]  /*14d0*/  LDG.E.U16 R81, desc[UR60][R92.64] ;  /* 0x0000003c5c517981 */ /* 0x0006a2000c1e1500 */
[----:B------:R-:W-:Y:S01]  /*14e0*/  LEA.HI.X.SX32 R91, R97, R0, 0x1, P0 ;  /* 0x00000000615b7211 */ /* 0x000fe200000f0eff */
[C---:B------:R-:W-:Y:S01]  /*14f0*/  IMAD R111, R16.reuse, 0x4, R99 ;  /* 0x00000004106f7824 */ /* 0x040fe200078e0263 */
[C---:B0-----:R-:W-:Y:S01]  /*1500*/  LEA R86, P0, R101.reuse, R4, 0x1 ;  /* 0x0000000465567211 */ /* 0x041fe200078008ff */
[----:B------:R-:W2:Y:S02]  /*1510*/  LDG.E.U16 R76, desc[UR60][R82.64] ;  /* 0x0000003c524c7981 */ /* 0x000ea4000c1e1500 */
[C---:B------:R-:W-:Y:S01]  /*1520*/  IMAD R113, R16.reuse, 0x4, R111 ;  /* 0x0000000410717824 */ /* 0x040fe200078e026f */
[----:B------:R-:W-:Y:S01]  /*1530*/  LEA.HI.X.SX32 R87, R101, R0, 0x1, P0 ;  /* 0x0000000065577211 */ /* 0x000fe200000f0eff */
[----:B------:R-:W2:Y:S01]  /*1540*/  LDG.E.U16 R80, desc[UR60][R90.64] ;  /* 0x0000003c5a507981 */ /* 0x000ea2000c1e1500 */
[----:B------:R-:W-:Y:S01]  /*1550*/  LEA R84, P0, R103, R4, 0x1 ;  /* 0x0000000467547211 */ /* 0x000fe200078008ff */
[----:B------:R-:W-:-:S03]  /*1560*/  IMAD R115, R16, 0x4, R113 ;  /* 0x0000000410737824 */ /* 0x000fc600078e0271 */
[----:B------:R-:W-:Y:S01]  /*1570*/  LEA.HI.X.SX32 R85, R103, R0, 0x1, P0 ;  /* 0x0000000067557211 */ /* 0x000fe200000f0eff */
[C---:B------:R-:W-:Y:S01]  /*1580*/  IMAD R117, R16.reuse, 0x4, R115 ;  /* 0x0000000410757824 */ /* 0x040fe200078e0273 */
[C---:B-1----:R-:W-:Y:S01]  /*1590*/  LEA R88, P0, R105.reuse, R4, 0x1 ;  /* 0x0000000469587211 */ /* 0x042fe200078008ff */
[----:B------:R0:W2:Y:S03]  /*15a0*/  LDG.E.U16 R82, desc[UR60][R86.64] ;  /* 0x0000003c56527981 */ /* 0x0000a6000c1e1500 */
[----:B------:R-:W-:Y:S01]  /*15b0*/  LEA.HI.X.SX32 R89, R105, R0, 0x1, P0 ;  /* 0x0000000069597211 */ /* 0x000fe200000f0eff */
[C---:B------:R-:W-:Y:S01]  /*15c0*/  IMAD R105, R16.reuse, 0x4, R117 ;  /* 0x0000000410697824 */ /* 0x040fe200078e0275 */
[C---:B---3--:R-:W-:Y:S01]  /*15d0*/  LEA R92, P0, R95.reuse, R4, 0x1 ;  /* 0x000000045f5c7211 */ /* 0x048fe200078008ff */
[----:B------:R1:W3:Y:S02]  /*15e0*/  LDG.E.U16 R83, desc[UR60][R84.64] ;  /* 0x0000003c54537981 */ /* 0x0002e4000c1e1500 */
[C---:B------:R-:W-:Y:S01]  /*15f0*/  IMAD R119, R16.reuse, 0x4, R105 ;  /* 0x0000000410777824 */ /* 0x040fe200078e0269 */
[----:B------:R-:W-:Y:S01]  /*1600*/  LEA.HI.X.SX32 R93, R95, R0, 0x1, P0 ;  /* 0x000000005f5d7211 */ /* 0x000fe200000f0eff */
[----:B------:R4:W3:Y:S02]  /*1610*/  LDG.E.U16 R96, desc[UR60][R88.64] ;  /* 0x0000003c58607981 */ /* 0x0008e4000c1e1500 */
[C---:B------:R-:W-:Y:S01]  /*1620*/  IMAD R121, R16.reuse, 0x4, R119 ;  /* 0x0000000410797824 */ /* 0x040fe200078e0277 */
[C---:B0-----:R-:W-:Y:S01]  /*1630*/  LEA R86, P0, R109.reuse, R4, 0x1 ;  /* 0x000000046d567211 */ /* 0x041fe200078008ff */
[----:B------:R-:W3:Y:S02]  /*1640*/  LDG.E.U16 R100, desc[UR60][R92.64] ;  /* 0x0000003c5c647981 */ /* 0x000ee4000c1e1500 */
[----:B------:R-:W-:Y:S01]  /*1650*/  IMAD R123, R16, 0x4, R121 ;  /* 0x00000004107b7824 */ /* 0x000fe200078e0279 */
[----:B------:R-:W-:-:S02]  /*1660*/  LEA.HI.X.SX32 R87, R109, R0, 0x1, P0 ;  /* 0x000000006d577211 */ /* 0x000fc400000f0eff */
[-C--:B-1----:R-:W-:Y:S01]  /*1670*/  LEA R84, P0, R99, R4.reuse, 0x1 ;  /* 0x0000000463547211 */ /* 0x082fe200078008ff */
[C---:B------:R-:W-:Y:S01]  /*1680*/  IMAD R125, R16.reuse, 0x4, R123 ;  /* 0x00000004107d7824 */ /* 0x040fe200078e027b */
[----:B------:R-:W-:Y:S01]  /*1690*/  LEA R90, P1, R107, R4, 0x1 ;  /* 0x000000046b5a7211 */ /* 0x000fe200078208ff */
[----:B------:R-:W3:Y:S01]  /*16a0*/  LDG.E.U16 R101, desc[UR60][R86.64] ;  /* 0x0000003c56657981 */ /* 0x000ee2000c1e1500 */
[-C--:B------:R-:W-:Y:S01]  /*16b0*/  LEA.HI.X.SX32 R85, R99, R0.reuse, 0x1, P0 ;  /* 0x0000000063557211 */ /* 0x080fe200000f0eff */
[----:B------:R-:W-:Y:S01]  /*16c0*/  IMAD R99, R16, 0x4, R125 ;  /* 0x0000000410637824 */ /* 0x000fe200078e027d */
[----:B------:R-:W-:-:S03]  /*16d0*/  LEA.HI.X.SX32 R91, R107, R0, 0x1, P1 ;  /* 0x000000006b5b7211 */ /* 0x000fc600008f0eff */
[C---:B------:R-:W-:Y:S01]  /*16e0*/  IMAD R127, R16.reuse, 0x4, R99 ;  /* 0x00000004107f7824 */ /* 0x040fe200078e0263 */
[C---:B----4-:R-:W-:Y:S01]  /*16f0*/  LEA R88, P0, R113.reuse, R4, 0x1 ;  /* 0x0000000471587211 */ /* 0x050fe200078008ff */
[----:B------:R0:W4:Y:S02]  /*1700*/  LDG.E.U16 R97, desc[UR60][R90.64] ;  /* 0x0000003c5a617981 */ /* 0x000124000c1e1500 */
[C---:B------:R-:W-:Y:S01]  /*1710*/  IMAD R129, R16.reuse, 0x4, R127 ;  /* 0x0000000410817824 */ /* 0x040fe200078e027f */
[----:B------:R-:W-:Y:S01]  /*1720*/  LEA.HI.X.SX32 R89, R113, R0, 0x1, P0 ;  /* 0x0000000071597211 */ /* 0x000fe200000f0eff */
[----:B------:R1:W4:Y:S02]  /*1730*/  LDG.E.U16 R102, desc[UR60][R84.64] ;  /* 0x0000003c54667981 */ /* 0x000324000c1e1500 */
[----:B------:R-:W-:Y:S01]  /*1740*/  IMAD R131, R16, 0x4, R129 ;  /* 0x0000000410837824 */ /* 0x000fe200078e0281 */
[-C--:B------:R-:W-:Y:S01]  /*1750*/  LEA R94, P1, R111, R4.reuse, 0x1 ;  /* 0x000000046f5e7211 */ /* 0x080fe200078208ff */
[----:B------:R-:W4:Y:S01]  /*1760*/  LDG.E.U16 R106, desc[UR60][R88.64] ;  /* 0x0000003c586a7981 */ /* 0x000f22000c1e1500 */
[----:B0-----:R-:W-:-:S04]  /*1770*/  LEA R90, P0, R115, R4, 0x1 ;  /* 0x00000004735a7211 */ /* 0x001fc800078008ff */
[-C--:B------:R-:W-:Y:S01]  /*1780*/  LEA.HI.X.SX32 R91, R115, R0.reuse, 0x1, P0 ;  /* 0x00000000735b7211 */ /* 0x080fe200000f0eff */
[C---:B------:R-:W-:Y:S01]  /*1790*/  IMAD R115, R16.reuse, 0x4, R131 ;  /* 0x0000000410737824 */ /* 0x040fe200078e0283 */
[----:B------:R-:W-:Y:S02]  /*17a0*/  LEA.HI.X.SX32 R95, R111, R0, 0x1, P1 ;  /* 0x000000006f5f7211 */ /* 0x000fe400008f0eff */
[-C--:B------:R-:W-:Y:S01]  /*17b0*/  LEA R92, P1, R105, R4.reuse, 0x1 ;  /* 0x00000004695c7211 */ /* 0x080fe200078208ff */
[C---:B------:R-:W-:Y:S01]  /*17c0*/  IMAD R133, R16.reuse, 0x4, R115 ;  /* 0x0000000410857824 */ /* 0x040fe200078e0273 */
[----:B------:R-:W-:Y:S01]  /*17d0*/  LEA R86, P0, R117, R4, 0x1 ;  /* 0x0000000475567211 */ /* 0x000fe200078008ff */
[----:B------:R0:W4:Y:S01]  /*17e0*/  LDG.E.U16 R103, desc[UR60][R94.64] ;  /* 0x0000003c5e677981 */ /* 0x000122000c1e1500 */
[-C--:B------:R-:W-:Y:S01]  /*17f0*/  LEA.HI.X.SX32 R93, R105, R0.reuse, 0x1, P1 ;  /* 0x00000000695d7211 */ /* 0x080fe200008f0eff */
[----:B------:R-:W-:Y:S01]  /*1800*/  IMAD R105, R16, 0x4, R133 ;  /* 0x0000000410697824 */ /* 0x000fe200078e0285 */
[----:B------:R-:W-:Y:S01]  /*1810*/  LEA.HI.X.SX32 R87, R117, R0, 0x1, P0 ;  /* 0x0000000075577211 */ /* 0x000fe200000f0eff */
[----:B------:R-:W4:Y:S01]  /*1820*/  LDG.E.U16 R107, desc[UR60][R90.64] ;  /* 0x0000003c5a6b7981 */ /* 0x000f22000c1e1500 */
[----:B-1----:R-:W-:-:S03]  /*1830*/  LEA R84, P0, R119, R4, 0x1 ;  /* 0x0000000477547211 */ /* 0x002fc600078008ff */
[----:B------:R1:W4:Y:S01]  /*1840*/  LDG.E.U16 R108, desc[UR60][R86.64] ;  /* 0x0000003c566c7981 */ /* 0x000322000c1e1500 */
[C---:B0-----:R-:W-:Y:S01]  /*1850*/  IMAD R95, R16.reuse, 0x4, R105 ;  /* 0x00000004105f7824 */ /* 0x041fe200078e0269 */
[----:B------:R-:W-:Y:S02]  /*1860*/  LEA.HI.X.SX32 R85, R119, R0, 0x1, P0 ;  /* 0x0000000077557211 */ /* 0x000fe400000f0eff */
[----:B------:R-:W4:Y:S01]  /*1870*/  LDG.E.U16 R109, desc[UR60][R92.64] ;  /* 0x0000003c5c6d7981 */ /* 0x000f22000c1e1500 */
[C---:B------:R-:W-:Y:S01]  /*1880*/  IMAD R117, R16.reuse, 0x4, R95 ;  /* 0x0000000410757824 */ /* 0x040fe200078e025f */
[C---:B------:R-:W-:Y:S02]  /*1890*/  LEA R88, P0, R121.reuse, R4, 0x1 ;  /* 0x0000000479587211 */ /* 0x040fe400078008ff */
[----:B------:R0:W4:Y:S01]  /*18a0*/  LDG.E.U16 R110, desc[UR60][R84.64] ;  /* 0x0000003c546e7981 */ /* 0x000122000c1e1500 */
[----:B------:R-:W-:Y:S01]  /*18b0*/  IMAD R119, R16, 0x4, R117 ;  /* 0x0000000410777824 */ /* 0x000fe200078e0275 */
[----:B------:R-:W-:-:S02]  /*18c0*/  LEA.HI.X.SX32 R89, R121, R0, 0x1, P0 ;  /* 0x0000000079597211 */ /* 0x000fc400000f0eff */
[-C--:B------:R-:W-:Y:S01]  /*18d0*/  LEA R112, P0, R123, R4.reuse, 0x1 ;  /* 0x000000047b707211 */ /* 0x080fe200078008ff */
[C---:B------:R-:W-:Y:S01]  /*18e0*/  IMAD R121, R16.reuse, 0x4, R119 ;  /* 0x0000000410797824 */ /* 0x040fe200078e0277 */
[----:B-1----:R-:W-:Y:S01]  /*18f0*/  LEA R86, P1, R125, R4, 0x1 ;  /* 0x000000047d567211 */ /* 0x002fe200078208ff */
[----:B------:R-:W4:Y:S01]  /*1900*/  LDG.E.U16 R111, desc[UR60][R88.64] ;  /* 0x0000003c586f7981 */ /* 0x000f22000c1e1500 */
[----:B------:R-:W-:Y:S01]  /*1910*/  LEA.HI.X.SX32 R113, R123, R0, 0x1, P0 ;  /* 0x000000007b717211 */ /* 0x000fe200000f0eff */
[C---:B------:R-:W-:Y:S01]  /*1920*/  IMAD R123, R16.reuse, 0x4, R121 ;  /* 0x00000004107b7824 */ /* 0x040fe200078e0279 */
[----:B------:R-:W-:Y:S02]  /*1930*/  LEA R90, P0, R99, R4, 0x1 ;  /* 0x00000004635a7211 */ /* 0x000fe400078008ff */
[-C--:B------:R-:W-:Y:S01]  /*1940*/  LEA.HI.X.SX32 R87, R125, R0.reuse, 0x1, P1 ;  /* 0x000000007d577211 */ /* 0x080fe200008f0eff */
[C---:B------:R-:W-:Y:S01]  /*1950*/  IMAD R125, R16.reuse, 0x4, R123 ;  /* 0x00000004107d7824 */ /* 0x040fe200078e027b */
[----:B------:R-:W-:Y:S01]  /*1960*/  LEA.HI.X.SX32 R91, R99, R0, 0x1, P0 ;  /* 0x00000000635b7211 */ /* 0x000fe200000f0eff */
[----:B------:R1:W4:Y:S01]  /*1970*/  LDG.E.U16 R112, desc[UR60][R112.64] ;  /* 0x0000003c70707981 */ /* 0x000322000c1e1500 */
[----:B0-----:R-:W-:Y:S01]  /*1980*/  LEA R84, P0, R127, R4, 0x1 ;  /* 0x000000047f547211 */ /* 0x001fe200078008ff */
[----:B------:R-:W-:-:S02]  /*1990*/  IMAD R135, R16, 0x4, R125 ;  /* 0x0000000410877824 */ /* 0x000fc400078e027d */
[----:B------:R0:W4:Y:S01]  /*19a0*/  LDG.E.U16 R147, desc[UR60][R86.64] ;  /* 0x0000003c56937981 */ /* 0x000122000c1e1500 */
[----:B------:R-:W-:Y:S01]  /*19b0*/  LEA.HI.X.SX32 R85, R127, R0, 0x1, P0 ;  /* 0x000000007f557211 */ /* 0x000fe200000f0eff */
[C---:B------:R-:W-:Y:S01]  /*19c0*/  IMAD R127, R16.reuse, 0x4, R135 ;  /* 0x00000004107f7824 */ /* 0x040fe200078e0287 */
[-C--:B------:R-:W-:Y:S01]  /*19d0*/  LEA R98, P1, R133, R4.reuse, 0x1 ;  /* 0x0000000485627211 */ /* 0x080fe200078208ff */
[----:B------:R0:W4:Y:S02]  /*19e0*/  LDG.E.U16 R114, desc[UR60][R90.64] ;  /* 0x0000003c5a727981 */ /* 0x000124000c1e1500 */
[C---:B------:R-:W-:Y:S01]  /*19f0*/  IMAD R137, R16.reuse, 0x4, R127 ;  /* 0x0000000410897824 */ /* 0x040fe200078e027f */
[C---:B------:R-:W-:Y:S01]  /*1a00*/  LEA R92, P0, R131.reuse, R4, 0x1 ;  /* 0x00000004835c7211 */ /* 0x040fe200078008ff */
[----:B------:R0:W4:Y:S02]  /*1a10*/  LDG.E.U16 R149, desc[UR60][R84.64] ;  /* 0x0000003c54957981 */ /* 0x000124000c1e1500 */
[----:B-1----:R-:W-:Y:S01]  /*1a20*/  IMAD R113, R16, 0x4, R137 ;  /* 0x0000000410717824 */ /* 0x002fe200078e0289 */
[----:B------:R-:W-:-:S03]  /*1a30*/  LEA.HI.X.SX32 R93, R131, R0, 0x1, P0 ;  /* 0x00000000835d7211 */ /* 0x000fc600000f0eff */
[C---:B0-----:R-:W-:Y:S01]  /*1a40*/  IMAD R87, R16.reuse, 0x4, R113 ;  /* 0x0000000410577824 */ /* 0x041fe200078e0271 */
[C---:B------:R-:W-:Y:S01]  /*1a50*/  LEA R88, P0, R95.reuse, R4, 0x1 ;  /* 0x000000045f587211 */ /* 0x040fe200078008ff */
[----:B------:R0:W4:Y:S02]  /*1a60*/  LDG.E.U16 R151, desc[UR60][R92.64] ;  /* 0x0000003c5c977981 */ /* 0x000124000c1e1500 */
[C---:B------:R-:W-:Y:S01]  /*1a70*/  IMAD R131, R16.reuse, 0x4, R87 ;  /* 0x0000000410837824 */ /* 0x040fe200078e0257 */
[-C--:B------:R-:W-:Y:S02]  /*1a80*/  LEA.HI.X.SX32 R89, R95, R0.reuse, 0x1, P0 ;  /* 0x000000005f597211 */ /* 0x080fe400000f0eff */
[----:B------:R-:W-:Y:S01]  /*1a90*/  LEA.HI.X.SX32 R99, R133, R0, 0x1, P1 ;  /* 0x0000000085637211 */ /* 0x000fe200008f0eff */
[----:B------:R-:W-:Y:S01]  /*1aa0*/  IMAD R133, R16, 0x4, R131 ;  /* 0x0000000410857824 */ /* 0x000fe200078e0283 */
[-C--:B------:R-:W-:Y:S01]  /*1ab0*/  LEA R94, P0, R119, R4.reuse, 0x1 ;  /* 0x00000004775e7211 */ /* 0x080fe200078008ff */
[----:B------:R-:W4:Y:S01]  /*1ac0*/  LDG.E.U16 R157, desc[UR60][R88.64] ;  /* 0x0000003c589d7981 */ /* 0x000f22000c1e1500 */
[----:B------:R-:W-:-:S02]  /*1ad0*/  LEA R90, P1, R123, R4, 0x1 ;  /* 0x000000047b5a7211 */ /* 0x000fc400078208ff */
[-C--:B------:R-:W-:Y:S01]  /*1ae0*/  LEA.HI.X.SX32 R95, R119, R0.reuse, 0x1, P0 ;  /* 0x00000000775f7211 */ /* 0x080fe200000f0eff */
[C---:B------:R-:W-:Y:S01]  /*1af0*/  IMAD R119, R16.reuse, 0x4, R133 ;  /* 0x0000000410777824 */ /* 0x040fe200078e0285 */
[----:B------:R-:W-:Y:S01]  /*1b00*/  LEA.HI.X.SX32 R91, R123, R0, 0x1, P1 ;  /* 0x000000007b5b7211 */ /* 0x000fe200008f0eff */
[----:B------:R1:W4:Y:S01]  /*1b10*/  LDG.E.U16 R155, desc[UR60][R98.64] ;  /* 0x0000003c629b7981 */ /* 0x000322000c1e1500 */
[-C--:B------:R-:W-:Y:S01]  /*1b20*/  LEA R84, P0, R135, R4.reuse, 0x1 ;  /* 0x0000000487547211 */ /* 0x080fe200078008ff */
[C---:B------:R-:W-:Y:S01]  /*1b30*/  IMAD R123, R16.reuse, 0x4, R119 ;  /* 0x00000004107b7824 */ /* 0x040fe200078e0277 */
[----:B------:R-:W-:Y:S01]  /*1b40*/  LEA R86, P1, R87, R4, 0x1 ;  /* 0x0000000457567211 */ /* 0x000fe200078208ff */
[----:B------:R1:W4:Y:S01]  /*1b50*/  LDG.E.U16 R159, desc[UR60][R94.64] ;  /* 0x0000003c5e9f7981 */ /* 0x000322000c1e1500 */
[----:B------:R-:W-:Y:S01]  /*1b60*/  LEA.HI.X.SX32 R85, R135, R0, 0x1, P0 ;  /* 0x0000000087557211 */ /* 0x000fe200000f0eff */
[C---:B------:R-:W-:Y:S01]  /*1b70*/  IMAD R135, R16.reuse, 0x4, R123 ;  /* 0x0000000410877824 */ /* 0x040fe200078e027b */
[C---:B0-----:R-:W-:Y:S01]  /*1b80*/  LEA R92, P0, R137.reuse, R4, 0x1 ;  /* 0x00000004895c7211 */ /* 0x041fe200078008ff */
[----:B------:R0:W4:Y:S02]  /*1b90*/  LDG.E.U16 R161, desc[UR60][R90.64] ;  /* 0x0000003c5aa17981 */ /* 0x000124000c1e1500 */
[C---:B-1----:R-:W-:Y:S01]  /*1ba0*/  IMAD R99, R16.reuse, 0x4, R135 ;  /* 0x0000000410637824 */ /* 0x042fe200078e0287 */
[----:B------:R-:W-:Y:S01]  /*1bb0*/  LEA.HI.X.SX32 R93, R137, R0, 0x1, P0 ;  /* 0x00000000895d7211 */ /* 0x000fe200000f0eff */
[----:B------:R1:W4:Y:S02]  /*1bc0*/  LDG.E.U16 R163, desc[UR60][R84.64] ;  /* 0x0000003c54a37981 */ /* 0x000324000c1e1500 */
[C---:B------:R-:W-:Y:S01]  /*1bd0*/  IMAD R137, R16.reuse, 0x4, R99 ;  /* 0x0000000410897824 */ /* 0x040fe200078e0263 */
[C---:B------:R-:W-:Y:S01]  /*1be0*/  LEA R88, P0, R133.reuse, R4, 0x1 ;  /* 0x0000000485587211 */ /* 0x040fe200078008ff */
[----:B------:R1:W4:Y:S02]  /*1bf0*/  LDG.E.U16 R165, desc[UR60][R92.64] ;  /* 0x0000003c5ca57981 */ /* 0x000324000c1e1500 */
[----:B------:R-:W-:Y:S01]  /*1c00*/  IMAD R139, R16, 0x4, R137 ;  /* 0x00000004108b7824 */ /* 0x000fe200078e0289 */
[----:B------:R-:W-:-:S03]  /*1c10*/  LEA.HI.X.SX32 R89, R133, R0, 0x1, P0 ;  /* 0x0000000085597211 */ /* 0x000fc600000f0eff */
[C---:B------:R-:W-:Y:S01]  /*1c20*/  IMAD R133, R16.reuse, 0x4, R139 ;  /* 0x0000000410857824 */ /* 0x040fe200078e028b */
[----:B------:R-:W-:Y:S01]  /*1c30*/  LEA R94, P0, R123, R4, 0x1 ;  /* 0x000000047b5e7211 */ /* 0x000fe200078008ff */
[----:B------:R-:W4:Y:S02]  /*1c40*/  LDG.E.U16 R169, desc[UR60][R88.64] ;  /* 0x0000003c58a97981 */ /* 0x000f24000c1e1500 */
[C---:B------:R-:W-:Y:S01]  /*1c50*/  IMAD R141, R16.reuse, 0x4, R133 ;  /* 0x00000004108d7824 */ /* 0x040fe200078e0285 */
[----:B------:R-:W-:Y:S02]  /*1c60*/  LEA.HI.X.SX32 R87, R87, R0, 0x1, P1 ;  /* 0x0000000057577211 */ /* 0x000fe400008f0eff */
[----:B0-----:R-:W-:Y:S02]  /*1c70*/  LEA R90, P1, R99, R4, 0x1 ;  /* 0x00000004635a7211 */ /* 0x001fe400078208ff */
[-C--:B------:R-:W-:Y:S01]  /*1c80*/  LEA.HI.X.SX32 R95, R123, R0.reuse, 0x1, P0 ;  /* 0x000000007b5f7211 */ /* 0x080fe200000f0eff */
[C---:B------:R-:W-:Y:S01]  /*1c90*/  IMAD R123, R16.reuse, 0x4, R141 ;  /* 0x00000004107b7824 */ /* 0x040fe200078e028d */
[----:B------:R-:W-:Y:S01]  /*1ca0*/  LEA.HI.X.SX32 R91, R99, R0, 0x1, P1 ;  /* 0x00000000635b7211 */ /* 0x000fe200008f0eff */
[----:B------:R0:W4:Y:S01]  /*1cb0*/  LDG.E.U16 R167, desc[UR60][R86.64] ;  /* 0x0000003c56a77981 */ /* 0x000122000c1e1500 */
[----:B-1----:R-:W-:Y:S01]  /*1cc0*/  LEA R84, P0, R139, R4, 0x1 ;  /* 0x000000048b547211 */ /* 0x002fe200078008ff */
[----:B------:R-:W-:-:S02]  /*1cd0*/  IMAD R99, R16, 0x4, R123 ;  /* 0x0000000410637824 */ /* 0x000fc400078e027b */
[----:B------:R1:W4:Y:S01]  /*1ce0*/  LDG.E.U16 R171, desc[UR60][R94.64] ;  /* 0x0000003c5eab7981 */ /* 0x000322000c1e1500 */
[----:B------:R-:W-:Y:S01]  /*1cf0*/  LEA.HI.X.SX32 R85, R139, R0, 0x1, P0 ;  /* 0x000000008b557211 */ /* 0x000fe200000f0eff */
[C---:B------:R-:W-:Y:S01]  /*1d00*/  IMAD R139, R16.reuse, 0x4, R99 ;  /* 0x00000004108b7824 */ /* 0x040fe200078e0263 */
[C---:B------:R-:W-:Y:S01]  /*1d10*/  LEA R92, P0, R141.reuse, R4, 0x1 ;  /* 0x000000048d5c7211 */ /* 0x040fe200078008ff */
[----:B------:R1:W4:Y:S02]  /*1d20*/  LDG.E.U16 R173, desc[UR60][R90.64] ;  /* 0x0000003c5aad7981 */ /* 0x000324000c1e1500 */
[C---:B------:R-:W-:Y:S01]  /*1d30*/  IMAD R143, R16.reuse, 0x4, R139 ;  /* 0x00000004108f7824 */ /* 0x040fe200078e028b */
[----:B------:R-:W-:Y:S01]  /*1d40*/  LEA.HI.X.SX32 R93, R141, R0, 0x1, P0 ;  /* 0x000000008d5d7211 */ /* 0x000fe200000f0eff */
[----:B------:R1:W4:Y:S02]  /*1d50*/  LDG.E.U16 R175, desc[UR60][R84.64] ;  /* 0x0000003c54af7981 */ /* 0x000324000c1e1500 */
[C---:B------:R-:W-:Y:S01]  /*1d60*/  IMAD R141, R16.reuse, 0x4, R143 ;  /* 0x00000004108d7824 */ /* 0x040fe200078e028f */
[-C--:B0-----:R-:W-:Y:S01]  /*1d70*/  LEA R86, P1, R99, R4.reuse, 0x1 ;  /* 0x0000000463567211 */ /* 0x081fe200078208ff */
[----:B------:R0:W4:Y:S01]  /*1d80*/  LDG.E.U16 R177, desc[UR60][R92.64] ;  /* 0x0000003c5cb17981 */ /* 0x000122000c1e1500 */
[----:B------:R-:W-:Y:S01]  /*1d90*/  LEA R88, P0, R143, R4, 0x1 ;  /* 0x000000048f587211 */ /* 0x000fe200078008ff */
[----:B------:R-:W-:Y:S01]  /*1da0*/  IMAD R145, R16, 0x4, R141 ;  /* 0x0000000410917824 */ /* 0x000fe200078e028d */
[----:B------:R-:W-:-:S02]  /*1db0*/  LEA.HI.X.SX32 R87, R99, R0, 0x1, P1 ;  /* 0x0000000063577211 */ /* 0x000fc400008f0eff */
[----:B------:R-:W-:Y:S02]  /*1dc0*/  LEA.HI.X.SX32 R89, R143, R0, 0x1, P0 ;  /* 0x000000008f597211 */ /* 0x000fe400000f0eff */
[-C--:B-1----:R-:W-:Y:S01]  /*1dd0*/  LEA R94, P1, R145, R4.reuse, 0x1 ;  /* 0x00000004915e7211 */ /* 0x082fe200078208ff */
[----:B------:R1:W4:Y:S01]  /*1de0*/  LDG.E.U16 R143, desc[UR60][R86.64] ;  /* 0x0000003c568f7981 */ /* 0x000322000c1e1500 */
[----:B------:R-:W-:Y:S02]  /*1df0*/  LEA R90, P0, R129, R4, 0x1 ;  /* 0x00000004815a7211 */ /* 0x000fe400078008ff */
[-C--:B------:R-:W-:Y:S01]  /*1e00*/  LEA.HI.X.SX32 R95, R145, R0.reuse, 0x1, P1 ;  /* 0x00000000915f7211 */ /* 0x080fe200008f0eff */
[----:B------:R1:W4:Y:S01]  /*1e10*/  LDG.E.U16 R179, desc[UR60][R88.64] ;  /* 0x0000003c58b37981 */ /* 0x000322000c1e1500 */
[----:B------:R-:W-:Y:S02]  /*1e20*/  LEA.HI.X.SX32 R91, R129, R0, 0x1, P0 ;  /* 0x00000000815b7211 */ /* 0x000fe400000f0eff */
[-C--:B------:R-:W-:Y:S01]  /*1e30*/  LEA R84, P1, R115, R4.reuse, 0x1 ;  /* 0x0000000473547211 */ /* 0x080fe200078208ff */
[----:B------:R1:W4:Y:S01]  /*1e40*/  LDG.E.U16 R129, desc[UR60][R94.64] ;  /* 0x0000003c5e817981 */ /* 0x000322000c1e1500 */
[----:B------:R-:W-:-:S02]  /*1e50*/  LEA R98, P0, R105, R4, 0x1 ;  /* 0x0000000469627211 */ /* 0x000fc400078008ff */
[-C--:B------:R-:W-:Y:S02]  /*1e60*/  LEA.HI.X.SX32 R85, R115, R0.reuse, 0x1, P1 ;  /* 0x0000000073557211 */ /* 0x080fe400008f0eff */
[----:B------:R-:W-:Y:S01]  /*1e70*/  LEA.HI.X.SX32 R99, R105, R0, 0x1, P0 ;  /* 0x0000000069637211 */ /* 0x000fe200000f0eff */
[----:B------:R-:W-:Y:S01]  /*1e80*/  IMAD R145, R16, 0x4, R145 ;  /* 0x0000000410917824 */ /* 0x000fe200078e0291 */
[-C--:B0-----:R-:W-:Y:S01]  /*1e90*/  LEA R92, P1, R117, R4.reuse, 0x1 ;  /* 0x00000004755c7211 */ /* 0x081fe200078208ff */
[----:B------:R-:W4:Y:S01]  /*1ea0*/  LDG.E.U16 R115, desc[UR60][R90.64] ;  /* 0x0000003c5a737981 */ /* 0x000f22000c1e1500 */
[----:B-1----:R-:W-:Y:S02]  /*1eb0*/  LEA R86, P0, R121, R4, 0x1 ;  /* 0x0000000479567211 */ /* 0x002fe400078008ff */
[-C--:B------:R-:W-:Y:S01]  /*1ec0*/  LEA.HI.X.SX32 R93, R117, R0.reuse, 0x1, P1 ;  /* 0x00000000755d7211 */ /* 0x080fe200008f0eff */
[----:B------:R0:W4:Y:S01]  /*1ed0*/  LDG.E.U16 R116, desc[UR60][R84.64] ;  /* 0x0000003c54747981 */ /* 0x000122000c1e1500 */
[----:B------:R-:W-:-:S02]  /*1ee0*/  LEA.HI.X.SX32 R87, R121, R0, 0x1, P0 ;  /* 0x0000000079577211 */ /* 0x000fc400000f0eff */
[-C--:B------:R-:W-:Y:S01]  /*1ef0*/  LEA R88, P0, R125, R4.reuse, 0x1 ;  /* 0x000000047d587211 */ /* 0x080fe200078008ff */
[----:B------:R1:W4:Y:S01]  /*1f00*/  LDG.E.U16 R118, desc[UR60][R92.64] ;  /* 0x0000003c5c767981 */ /* 0x000322000c1e1500 */
[----:B------:R-:W-:Y:S02]  /*1f10*/  LEA R94, P1, R127, R4, 0x1 ;  /* 0x000000047f5e7211 */ /* 0x000fe400078208ff */
[-C--:B------:R-:W-:Y:S01]  /*1f20*/  LEA.HI.X.SX32 R89, R125, R0.reuse, 0x1, P0 ;  /* 0x000000007d597211 */ /* 0x080fe200000f0eff */
[----:B------:R1:W4:Y:S01]  /*1f30*/  LDG.E.U16 R120, desc[UR60][R86.64] ;  /* 0x0000003c56787981 */ /* 0x000322000c1e1500 */
[----:B------:R-:W-:Y:S02]  /*1f40*/  LEA.HI.X.SX32 R95, R127, R0, 0x1, P1 ;  /* 0x000000007f5f7211 */ /* 0x000fe400008f0eff */
[-C--:B0-----:R-:W-:Y:S01]  /*1f50*/  LEA R84, P1, R145, R4.reuse, 0x1 ;  /* 0x0000000491547211 */ /* 0x081fe200078208ff */
[----:B------:R0:W4:Y:S01]  /*1f60*/  LDG.E.U16 R117, desc[UR60][R98.64] ;  /* 0x0000003c62757981 */ /* 0x000122000c1e1500 */
[----:B------:R-:W-:-:S02]  /*1f70*/  LEA R90, P0, R113, R4, 0x1 ;  /* 0x00000004715a7211 */ /* 0x000fc400078008ff */
[-C--:B------:R-:W-:Y:S01]  /*1f80*/  LEA.HI.X.SX32 R85, R145, R0.reuse, 0x1, P1 ;  /* 0x0000000091557211 */ /* 0x080fe200008f0eff */
[----:B------:R0:W4:Y:S01]  /*1f90*/  LDG.E.U16 R121, desc[UR60][R88.64] ;  /* 0x0000003c58797981 */ /* 0x000122000c1e1500 */
[----:B------:R-:W-:Y:S02]  /*1fa0*/  LEA.HI.X.SX32 R91, R113, R0, 0x1, P0 ;  /* 0x00000000715b7211 */ /* 0x000fe400000f0eff */
[-C--:B-1----:R-:W-:Y:S01]  /*1fb0*/  LEA R92, P1, R131, R4.reuse, 0x1 ;  /* 0x00000004835c7211 */ /* 0x082fe200078208ff */
[----:B------:R-:W4:Y:S01]  /*1fc0*/  LDG.E.U16 R122, desc[UR60][R94.64] ;  /* 0x0000003c5e7a7981 */ /* 0x000f22000c1e1500 */
[----:B------:R-:W-:Y:S02]  /*1fd0*/  LEA R86, P0, R119, R4, 0x1 ;  /* 0x0000000477567211 */ /* 0x000fe400078008ff */
[-C--:B------:R-:W-:Y:S01]  /*1fe0*/  LEA.HI.X.SX32 R93, R131, R0.reuse, 0x1, P1 ;  /* 0x00000000835d7211 */ /* 0x080fe200008f0eff */
[----:B------:R1:W4:Y:S01]  /*1ff0*/  LDG.E.U16 R124, desc[UR60][R84.64] ;  /* 0x0000003c547c7981 */ /* 0x000322000c1e1500 */
[----:B------:R-:W-:-:S02]  /*2000*/  LEA.HI.X.SX32 R87, R119, R0, 0x1, P0 ;  /* 0x0000000077577211 */ /* 0x000fc400000f0eff */
[-C--:B0-----:R-:W-:Y:S01]  /*2010*/  LEA R98, P1, R135, R4.reuse, 0x1 ;  /* 0x0000000487627211 */ /* 0x081fe200078208ff */
[----:B------:R0:W4:Y:S01]  /*2020*/  LDG.E.U16 R113, desc[UR60][R90.64] ;  /* 0x0000003c5a717981 */ /* 0x000122000c1e1500 */
[----:B------:R-:W-:Y:S02]  /*2030*/  LEA R88, P0, R137, R4, 0x1 ;  /* 0x0000000489587211 */ /* 0x000fe400078008ff */
[-C--:B------:R-:W-:Y:S01]  /*2040*/  LEA.HI.X.SX32 R99, R135, R0.reuse, 0x1, P1 ;  /* 0x0000000087637211 */ /* 0x080fe200008f0eff */
[----:B------:R0:W4:Y:S01]  /*2050*/  LDG.E.U16 R92, desc[UR60][R92.64] ;  /* 0x0000003c5c5c7981 */ /* 0x000122000c1e1500 */
[----:B------:R-:W-:Y:S02]  /*2060*/  LEA.HI.X.SX32 R89, R137, R0, 0x1, P0 ;  /* 0x0000000089597211 */ /* 0x000fe400000f0eff */
[-C--:B-1----:R-:W-:Y:S01]  /*2070*/  LEA R84, P0, R133, R4.reuse, 0x1 ;  /* 0x0000000485547211 */ /* 0x082fe200078008ff */
[----:B------:R1:W4:Y:S01]  /*2080*/  LDG.E.U16 R86, desc[UR60][R86.64] ;  /* 0x0000003c56567981 */ /* 0x000322000c1e1500 */
[----:B------:R-:W-:-:S02]  /*2090*/  LEA R94, P1, R123, R4, 0x1 ;  /* 0x000000047b5e7211 */ /* 0x000fc400078208ff */
[-C--:B------:R-:W-:Y:S01]  /*20a0*/  LEA.HI.X.SX32 R85, R133, R0.reuse, 0x1, P0 ;  /* 0x0000000085557211 */ /* 0x080fe200000f0eff */
[----:B------:R-:W4:Y:S01]  /*20b0*/  LDG.E.U16 R98, desc[UR60][R98.64] ;  /* 0x0000003c62627981 */ /* 0x000f22000c1e1500 */
[----:B------:R-:W-:Y:S02]  /*20c0*/  LEA.HI.X.SX32 R95, R123, R0, 0x1, P1 ;  /* 0x000000007b5f7211 */ /* 0x000fe400008f0eff */
[-C--:B0-----:R-:W-:Y:S01]  /*20d0*/  LEA R90, P0, R139, R4.reuse, 0x1 ;  /* 0x000000048b5a7211 */ /* 0x081fe200078008ff */
[----:B------:R-:W4:Y:S01]  /*20e0*/  LDG.E.U16 R88, desc[UR60][R88.64] ;  /* 0x0000003c58587981 */ /* 0x000f22000c1e1500 */
[----:B------:R-:W-:Y:S02]  /*20f0*/  LEA R104, P1, R141, R4, 0x1 ;  /* 0x000000048d687211 */ /* 0x000fe400078208ff */
[-C--:B------:R-:W-:Y:S01]  /*2100*/  LEA.HI.X.SX32 R91, R139, R0.reuse, 0x1, P0 ;  /* 0x000000008b5b7211 */ /* 0x080fe200000f0eff */
[----:B------:R-:W4:Y:S01]  /*2110*/  LDG.E.U16 R84, desc[UR60][R84.64] ;  /* 0x0000003c54547981 */ /* 0x000f22000c1e1500 */
[----:B------:R-:W-:-:S03]  /*2120*/  LEA.HI.X.SX32 R105, R141, R0, 0x1, P1 ;  /* 0x000000008d697211 */ /* 0x000fc600008f0eff */
[----:B------:R-:W4:Y:S04]  /*2130*/  LDG.E.U16 R94, desc[UR60][R94.64] ;  /* 0x0000003c5e5e7981 */ /* 0x000f28000c1e1500 */
[----:B------:R-:W4:Y:S04]  /*2140*/  LDG.E.U16 R90, desc[UR60][R90.64] ;  /* 0x0000003c5a5a7981 */ /* 0x000f28000c1e1500 */
[----:B------:R-:W4:Y:S01]  /*2150*/  LDG.E.U16 R104, desc[UR60][R104.64] ;  /* 0x0000003c68687981 */ /* 0x000f22000c1e1500 */
[----:B------:R-:W0:Y:S01]  /*2160*/  S2R R93, SR_CgaCtaId ;  /* 0x00000000005d7919 */ /* 0x000e220000008800 */
[----:B------:R-:W-:-:S02]  /*2170*/  LOP3.LUT R16, R168, 0xff, RZ, 0xc0, !PT ;  /* 0x000000ffa8107812 */ /* 0x000fc400078ec0ff */
[----:B------:R-:W-:Y:S02]  /*2180*/  LOP3.LUT R153, R168, 0xc0, RZ, 0xc0, !PT ;  /* 0x000000c0a8997812 */ /* 0x000fe400078ec0ff */
[----:B------:R-:W-:Y:S01]  /*2190*/  MOV R4, 0x400 ;  /* 0x0000040000047802 */ /* 0x000fe20000000f00 */
[----:B------:R-:W-:Y:S01]  /*21a0*/  IMAD.SHL.U32 R0, R16, 0x2, RZ ;  /* 0x0000000210007824 */ /* 0x000fe200078e00ff */
[----:B-1----:R-:W-:-:S04]  /*21b0*/  SHF.R.U32.HI R87, RZ, 0x2, R153 ;  /* 0x00000002ff577819 */ /* 0x002fc80000011699 */
[----:B------:R-:W-:Y:S02]  /*21c0*/  LOP3.LUT R87, R0, R87, RZ, 0x3c, !PT ;  /* 0x0000005700577212 */ /* 0x000fe400078e3cff */
[----:B0-----:R-:W-:-:S05]  /*21d0*/  LEA R174, R93, R4, 0x18 ;  /* 0x000000045dae7211 */ /* 0x001fca00078ec0ff */
[----:B------:R-:W-:-:S05]  /*21e0*/  IMAD.IADD R0, R87, 0x1, R174 ;  /* 0x0000000157007824 */ /* 0x000fca00078e02ae */
[----:B------:R0:W-:Y:S04]  /*21f0*/  STS.U16 [R0+0x400], R5 ;  /* 0x0004000500007388 */ /* 0x0001e80000000400 */
[----:B------:R1:W-:Y:S01]  /*2200*/  STS.U16 [R0], R3 ;  /* 0x0000000300007388 */ /* 0x0003e20000000400 */
[----:B0-----:R-:W-:Y:S02]  /*2210*/  IMAD.MOV.U32 R5, RZ, RZ, 0x3f800000 ;  /* 0x3f800000ff057424 */ /* 0x001fe400078e00ff */
[----:B-1----:R-:W-:-:S03]  /*2220*/  IMAD.MOV.U32 R3, RZ, RZ, 0x3f800000 ;  /* 0x3f800000ff037424 */ /* 0x002fc600078e00ff */
[----:B------:R-:W-:Y:S04]  /*2230*/  STL [R1+0xc], R5 ;  /* 0x00000c0501007387 */ /* 0x000fe80000100800 */
[----:B------:R-:W-:Y:S01]  /*2240*/  STL [R1+0x8], R3 ;  /* 0x0000080301007387 */ /* 0x000fe20000100800 */
[----:B------:R-:W-:Y:S02]  /*2250*/  ISETP.GE.AND P0, PT, R172, 0x1, PT ;  /* 0x00000001ac00780c */ /* 0x000fe40003f06270 */
[----:B------:R-:W-:Y:S01]  /*2260*/  LOP3.LUT R87, R87, 0x40, RZ, 0x3c, !PT ;  /* 0x0000004057577812 */ /* 0x000fe200078e3cff */
[----:B------:R-:W-:Y:S04]  /*2270*/  STS.U16 [R0+0x800], R9 ;  /* 0x0008000900007388 */ /* 0x000fe80000000400 */
[----:B------:R-:W-:Y:S01]  /*2280*/  IMAD.IADD R87, R174, 0x1, R87 ;  /* 0x00000001ae577824 */ /* 0x000fe200078e0257 */
[----:B------:R-:W-:Y:S01]  /*2290*/  STS.U16 [R0+0xc00], R11 ;  /* 0x000c000b00007388 */ /* 0x000fe20000000400 */
[----:B------:R-:W-:Y:S01]  /*22a0*/  IMAD.MOV.U32 R4, RZ, RZ, -0x800000 ;  /* 0xff800000ff047424 */ /* 0x000fe200078e00ff */
[----:B------:R-:W-:-:S02]  /*22b0*/  CS2R R126, SRZ ;  /* 0x00000000007e7805 */ /* 0x000fc4000001ff00 */
[----:B------:R0:W-:Y:S01]  /*22c0*/  STS.U16 [R0+0x1000], R13 ;  /* 0x0010000d00007388 */ /* 0x0001e20000000400 */
[----:B------:R-:W-:Y:S02]  /*22d0*/  CS2R R130, SRZ ;  /* 0x0000000000827805 */ /* 0x000fe4000001ff00 */
[----:B------:R-:W-:Y:S01]  /*22e0*/  CS2R R132, SRZ ;  /* 0x0000000000847805 */ /* 0x000fe2000001ff00 */
[----:B------:R-:W-:Y:S01]  /*22f0*/  STS.U16 [R0+0x1400], R15 ;  /* 0x0014000f00007388 */ /* 0x000fe20000000400 */
[----:B------:R-:W-:Y:S02]  /*2300*/  CS2R R134, SRZ ;  /* 0x0000000000867805 */ /* 0x000fe4000001ff00 */
[----:B------:R-:W-:Y:S01]  /*2310*/  CS2R R136, SRZ ;  /* 0x0000000000887805 */ /* 0x000fe2000001ff00 */
[----:B-----5:R-:W-:Y:S01]  /*2320*/  STS.U16 [R0+0x1800], R17 ;  /* 0x0018001100007388 */ /* 0x020fe20000000400 */
[----:B------:R-:W-:Y:S01]  /*2330*/  CS2R R138, SRZ ;  /* 0x00000000008a7805 */ /* 0x000fe2000001ff00 */
[----:B0-----:R-:W-:-:S02]  /*2340*/  IMAD.MOV.U32 R13, RZ, RZ, -0x800000 ;  /* 0xff800000ff0d7424 */ /* 0x001fc400078e00ff */
[----:B------:R-:W-:Y:S01]  /*2350*/  STS.U16 [R0+0x1c00], R19 ;  /* 0x001c001300007388 */ /* 0x000fe20000000400 */
[----:B------:R-:W-:Y:S02]  /*2360*/  CS2R R140, SRZ ;  /* 0x00000000008c7805 */ /* 0x000fe4000001ff00 */
[----:B------:R-:W-:Y:S01]  /*2370*/  CS2R R144, SRZ ;  /* 0x0000000000907805 */ /* 0x000fe2000001ff00 */
[----:B------:R-:W-:Y:S04]  /*2380*/  STS.U16 [R0+0x2000], R21 ;  /* 0x0020001500007388 */ /* 0x000fe80000000400 */
        /* <DEDUP_REMOVED lines=25> */
[----:B--2---:R-:W-:Y:S04]  /*2520*/  STS.U16 [R0+0x8800], R73 ;  /* 0x0088004900007388 */ /* 0x004fe80000000400 */
[----:B------:R-:W-:Y:S04]  /*2530*/  STS.U16 [R0+0x8c00], R75 ;  /* 0x008c004b00007388 */ /* 0x000fe80000000400 */
[----:B------:R-:W-:Y:S04]  /*2540*/  STS.U16 [R0+0x9000], R77 ;  /* 0x0090004d00007388 */ /* 0x000fe80000000400 */
[----:B------:R-:W-:Y:S04]  /*2550*/  STS.U16 [R0+0x9400], R79 ;  /* 0x0094004f00007388 */ /* 0x000fe80000000400 */
[----:B------:R-:W-:Y:S04]  /*2560*/  STS.U16 [R0+0x9800], R81 ;  /* 0x0098005100007388 */ /* 0x000fe80000000400 */
[----:B---3--:R-:W-:Y:S04]  /*2570*/  STS.U16 [R0+0x9c00], R83 ;  /* 0x009c005300007388 */ /* 0x008fe80000000400 */
[----:B----4-:R-:W-:Y:S04]  /*2580*/  STS.U16 [R0+0xa000], R97 ;  /* 0x00a0006100007388 */ /* 0x010fe80000000400 */
[----:B------:R-:W-:Y:S04]  /*2590*/  STS.U16 [R0+0xa400], R101 ;  /* 0x00a4006500007388 */ /* 0x000fe80000000400 */
[----:B------:R-:W-:Y:S04]  /*25a0*/  STS.U16 [R0+0xa800], R103 ;  /* 0x00a8006700007388 */ /* 0x000fe80000000400 */
[----:B------:R-:W-:Y:S04]  /*25b0*/  STS.U16 [R0+0xac00], R107 ;  /* 0x00ac006b00007388 */ /* 0x000fe80000000400 */
[----:B------:R-:W-:Y:S04]  /*25c0*/  STS.U16 [R0+0xb000], R109 ;  /* 0x00b0006d00007388 */ /* 0x000fe80000000400 */
[----:B------:R-:W-:Y:S04]  /*25d0*/  STS.U16 [R0+0xb400], R111 ;  /* 0x00b4006f00007388 */ /* 0x000fe80000000400 */
[----:B------:R0:W-:Y:S04]  /*25e0*/  STS.U16 [R0+0xb800], R147 ;  /* 0x00b8009300007388 */ /* 0x0001e80000000400 */
[----:B------:R1:W-:Y:S04]  /*25f0*/  STS.U16 [R0+0xbc00], R149 ;  /* 0x00bc009500007388 */ /* 0x0003e80000000400 */
[----:B------:R2:W-:Y:S01]  /*2600*/  STS.U16 [R0+0xc000], R151 ;  /* 0x00c0009700007388 */ /* 0x0005e20000000400 */
[----:B0-----:R-:W-:-:S03]  /*2610*/  CS2R R146, SRZ ;  /* 0x0000000000927805 */ /* 0x001fc6000001ff00 */
[----:B------:R-:W-:Y:S01]  /*2620*/  STS.U16 [R0+0xc400], R155 ;  /* 0x00c4009b00007388 */ /* 0x000fe20000000400 */
[----:B-1----:R-:W-:-:S03]  /*2630*/  CS2R R148, SRZ ;  /* 0x0000000000947805 */ /* 0x002fc6000001ff00 */
[----:B------:R-:W-:Y:S01]  /*2640*/  STS.U16 [R0+0xc800], R157 ;  /* 0x00c8009d00007388 */ /* 0x000fe20000000400 */
[----:B--2---:R-:W-:-:S03]  /*2650*/  CS2R R150, SRZ ;  /* 0x0000000000967805 */ /* 0x004fc6000001ff00 */
        /* <DEDUP_REMOVED lines=10> */
[----:B------:R0:W-:Y:S04]  /*2700*/  STS.U16 [R0+0xf400], R143 ;  /* 0x00f4008f00007388 */ /* 0x0001e80000000400 */
[----:B------:R-:W-:Y:S04]  /*2710*/  STS.U16 [R0+0xf800], R179 ;  /* 0x00f800b300007388 */ /* 0x000fe80000000400 */
[----:B------:R1:W-:Y:S01]  /*2720*/  STS.U16 [R0+0xfc00], R129 ;  /* 0x00fc008100007388 */ /* 0x0003e20000000400 */
[----:B0-----:R-:W-:-:S03]  /*2730*/  CS2R R142, SRZ ;  /* 0x00000000008e7805 */ /* 0x001fc6000001ff00 */
[----:B------:R-:W-:Y:S04]  /*2740*/  STS.U16 [R87+0x200], R6 ;  /* 0x0002000657007388 */ /* 0x000fe80000000400 */
[----:B------:R-:W-:Y:S01]  /*2750*/  STS.U16 [R87+0x600], R7 ;  /* 0x0006000757007388 */ /* 0x000fe20000000400 */
[----:B-1----:R-:W-:-:S03]  /*2760*/  CS2R R128, SRZ ;  /* 0x0000000000807805 */ /* 0x002fc6000001ff00 */
        /* <DEDUP_REMOVED lines=11> */
[----:B------:R0:W-:Y:S01]  /*2820*/  STS.U16 [R87+0x3200], R30 ;  /* 0x0032001e57007388 */ /* 0x0001e20000000400 */
[----:B-1----:R-:W-:-:S03]  /*2830*/  CS2R R26, SRZ ;  /* 0x00000000001a7805 */ /* 0x002fc6000001ff00 */
[----:B------:R1:W-:Y:S01]  /*2840*/  STS.U16 [R87+0x3600], R32 ;  /* 0x0036002057007388 */ /* 0x0003e20000000400 */
[----:B--2---:R-:W-:-:S03]  /*2850*/  CS2R R28, SRZ ;  /* 0x00000000001c7805 */ /* 0x004fc6000001ff00 */
        /* <DEDUP_REMOVED lines=64> */
[----:B------:R-:W-:Y:S01]  /*2c60*/  STS.U16 [R87+0xb600], R112 ;  /* 0x00b6007057007388 */ /* 0x000fe20000000400 */
[----:B--2---:R-:W-:-:S03]  /*2c70*/  CS2R R108, SRZ ;  /* 0x00000000006c7805 */ /* 0x004fc6000001ff00 */
[----:B------:R-:W-:Y:S01]  /*2c80*/  STS.U16 [R87+0xba00], R114 ;  /* 0x00ba007257007388 */ /* 0x000fe20000000400 */
[----:B0-----:R-:W-:-:S03]  /*2c90*/  CS2R R110, SRZ ;  /* 0x00000000006e7805 */ /* 0x001fc6000001ff00 */
[----:B------:R0:W-:Y:S04]  /*2ca0*/  STS.U16 [R87+0xbe00], R115 ;  /* 0x00be007357007388 */ /* 0x0001e80000000400 */
[----:B------:R-:W-:Y:S04]  /*2cb0*/  STS.U16 [R87+0xc200], R116 ;  /* 0x00c2007457007388 */ /* 0x000fe80000000400 */
[----:B------:R1:W-:Y:S01]  /*2cc0*/  STS.U16 [R87+0xc600], R117 ;  /* 0x00c6007557007388 */ /* 0x0003e20000000400 */
[----:B0-----:R-:W-:-:S03]  /*2cd0*/  CS2R R114, SRZ ;  /* 0x0000000000727805 */ /* 0x001fc6000001ff00 */
[----:B------:R0:W-:Y:S04]  /*2ce0*/  STS.U16 [R87+0xca00], R118 ;  /* 0x00ca007657007388 */ /* 0x0001e80000000400 */
[----:B------:R-:W-:Y:S01]  /*2cf0*/  STS.U16 [R87+0xce00], R120 ;  /* 0x00ce007857007388 */ /* 0x000fe20000000400 */
[----:B-1----:R-:W-:-:S03]  /*2d00*/  CS2R R116, SRZ ;  /* 0x0000000000747805 */ /* 0x002fc6000001ff00 */
[----:B------:R1:W-:Y:S01]  /*2d10*/  STS.U16 [R87+0xd200], R121 ;  /* 0x00d2007957007388 */ /* 0x0003e20000000400 */
[----:B0-----:R-:W-:-:S03]  /*2d20*/  CS2R R118, SRZ ;  /* 0x0000000000767805 */ /* 0x001fc6000001ff00 */
[----:B------:R0:W-:Y:S04]  /*2d30*/  STS.U16 [R87+0xd600], R122 ;  /* 0x00d6007a57007388 */ /* 0x0001e80000000400 */
[----:B------:R2:W-:Y:S01]  /*2d40*/  STS.U16 [R87+0xda00], R113 ;  /* 0x00da007157007388 */ /* 0x0005e20000000400 */
[----:B-1----:R-:W-:-:S03]  /*2d50*/  CS2R R120, SRZ ;  /* 0x0000000000787805 */ /* 0x002fc6000001ff00 */
[----:B------:R1:W-:Y:S01]  /*2d60*/  STS.U16 [R87+0xde00], R92 ;  /* 0x00de005c57007388 */ /* 0x0003e20000000400 */
[----:B0-----:R-:W-:-:S03]  /*2d70*/  CS2R R122, SRZ ;  /* 0x00000000007a7805 */ /* 0x001fc6000001ff00 */
[----:B------:R-:W-:Y:S01]  /*2d80*/  STS.U16 [R87+0xe200], R86 ;  /* 0x00e2005657007388 */ /* 0x000fe20000000400 */
[----:B--2---:R-:W-:-:S03]  /*2d90*/  CS2R R112, SRZ ;  /* 0x0000000000707805 */ /* 0x004fc6000001ff00 */
[----:B------:R0:W-:Y:S01]  /*2da0*/  STS.U16 [R87+0xe600], R98 ;  /* 0x00e6006257007388 */ /* 0x0001e20000000400 */
[----:B-1----:R-:W-:-:S03]  /*2db0*/  CS2R R92, SRZ ;  /* 0x00000000005c7805 */ /* 0x002fc6000001ff00 */
        /* <DEDUP_REMOVED lines=8> */
[----:B0-----:R-:W-:Y:S02]  /*2e40*/  CS2R R94, SRZ ;  /* 0x00000000005e7805 */ /* 0x001fe4000001ff00 */
[----:B-1----:R-:W-:Y:S02]  /*2e50*/  CS2R R90, SRZ ;  /* 0x00000000005a7805 */ /* 0x002fe4000001ff00 */
[----:B--2---:R-:W-:Y:S02]  /*2e60*/  CS2R R86, SRZ ;  /* 0x0000000000567805 */ /* 0x004fe4000001ff00 */
[----:B------:R-:W-:Y:S01]  /*2e70*/  CS2R R104, SRZ ;  /* 0x0000000000687805 */ /* 0x000fe2000001ff00 */
[----:B------:R-:W-:Y:S06]  /*2e80*/  @!P0 BRA `(.L_x_0) ;  /* 0x0000008400548947 */ /* 0x000fec0003800000 */
[----:B------:R-:W0:Y:S01]  /*2e90*/  LDC.64 R4, c[0x0][0x260] ;  /* 0x00009800ff047b82 */ /* 0x000e220000000a00 */
[----:B------:R-:W-:Y:S02]  /*2ea0*/  SHF.R.U32.HI R3, RZ, 0x4, R174 ;  /* 0x00000004ff037819 */ /* 0x000fe400000116ae */
[----:B------:R-:W-:Y:S02]  /*2eb0*/  CS2R R44, SRZ ;  /* 0x00000000002c7805 */ /* 0x000fe4000001ff00 */
[----:B------:R-:W-:Y:S02]  /*2ec0*/  SHF.R.U32.HI R19, RZ, 0x5, R168 ;  /* 0x00000005ff137819 */ /* 0x000fe400000116a8 */
[----:B------:R-:W-:Y:S02]  /*2ed0*/  CS2R R46, SRZ ;  /* 0x00000000002e7805 */ /* 0x000fe4000001ff00 */
[----:B------:R-:W-:Y:S02]  /*2ee0*/  SGXT.U32 R3, R3, 0xe ;  /* 0x0000000e0303781a */ /* 0x000fe40000000000 */
[----:B------:R-:W-:-:S02]  /*2ef0*/  CS2R R48, SRZ ;  /* 0x0000000000307805 */ /* 0x000fc4000001ff00 */
[----:B------:R-:W-:Y:S01]  /*2f00*/  CS2R R50, SRZ ;  /* 0x0000000000327805 */ /* 0x000fe2000001ff00 */
[----:B------:R-:W1:Y:S01]  /*2f10*/  LDC.64 R6, c[0x0][0x250] ;  /* 0x00009400ff067b82 */ /* 0x000e620000000a00 */
[----:B------:R-:W-:Y:S01]  /*2f20*/  IADD3 R8, P0, R3, 0x80, RZ ;  /* 0x0000008003087810 */ /* 0x000fe20007f1e0ff */
[----:B------:R-:W-:Y:S01]  /*2f30*/  VIADD R18, R19, 0x1d8 ;  /* 0x000001d813127836 */ /* 0x000fe20000000000 */
[----:B------:R-:W-:Y:S01]  /*2f40*/  R2UR UR56, R3 ;  /* 0x00000000033872ca */ /* 0x000fe200000e0000 */
[C---:B------:R-:W-:Y:S01]  /*2f50*/  VIADD R15, R19.reuse, 0x178 ;  /* 0x00000178130f7836 */ /* 0x040fe20000000000 */
[----:B------:R-:W-:Y:S01]  /*2f60*/  LOP3.LUT R3, R168, 0x1f, RZ, 0xc0, !PT ;  /* 0x0000001fa8037812 */ /* 0x000fe200078ec0ff */
[----:B------:R-:W-:Y:S01]  /*2f70*/  VIADD R17, R19, 0x1b8 ;  /* 0x000001b813117836 */ /* 0x000fe20000000000 */
[----:B------:R-:W-:Y:S01]  /*2f80*/  R2UR UR4, R8 ;  /* 0x00000000080472ca */ /* 0x000fe200000e0000 */
[----:B------:R-:W2:Y:S01]  /*2f90*/  LDC R13, c[0x0][0x258] ;  /* 0x00009600ff0d7b82 */ /* 0x000ea20000000800 */
[----:B------:R-:W-:-:S02]  /*2fa0*/  CS2R R52, SRZ ;  /* 0x0000000000347805 */ /* 0x000fc4000001ff00 */
[----:B------:R-:W-:Y:S02]  /*2fb0*/  CS2R R54, SRZ ;  /* 0x0000000000367805 */ /* 0x000fe4000001ff00 */
[----:B------:R-:W-:Y:S02]  /*2fc0*/  CS2R R56, SRZ ;  /* 0x0000000000387805 */ /* 0x000fe4000001ff00 */
[----:B------:R-:W-:Y:S02]  /*2fd0*/  CS2R R58, SRZ ;  /* 0x00000000003a7805 */ /* 0x000fe4000001ff00 */
[----:B------:R-:W-:Y:S02]  /*2fe0*/  CS2R R60, SRZ ;  /* 0x00000000003c7805 */ /* 0x000fe4000001ff00 */
[----:B------:R-:W-:Y:S02]  /*2ff0*/  CS2R R62, SRZ ;  /* 0x00000000003e7805 */ /* 0x000fe4000001ff00 */
[----:B------:R-:W-:Y:S01]  /*3000*/  CS2R R64, SRZ ;  /* 0x0000000000407805 */ /* 0x000fe2000001ff00 */
[----:B0-----:R-:W-:Y:S01]  /*3010*/  IMAD.MOV.U32 R12, RZ, RZ, R4 ;  /* 0x000000ffff0c7224 */ /* 0x001fe200078e0004 */
[----:B------:R-:W0:Y:S01]  /*3020*/  LDC.64 R40, c[0x0][0x220] ;  /* 0x00008800ff287b82 */ /* 0x000e220000000a00 */
[----:B------:R-:W-:Y:S01]  /*3030*/  VIADD R4, R174, 0x10000 ;  /* 0x00010000ae047836 */ /* 0x000fe20000000000 */
[----:B------:R3:W-:Y:S01]  /*3040*/  STL [R1+0x59c], R5 ;  /* 0x00059c0501007387 */ /* 0x0007e20000100800 */
[----:B------:R-:W-:Y:S01]  /*3050*/  IMAD.MOV.U32 R9, RZ, RZ, R5 ;  /* 0x000000ffff097224 */ /* 0x000fe200078e0005 */
[----:B------:R-:W-:-:S02]  /*3060*/  CS2R R66, SRZ ;  /* 0x0000000000427805 */ /* 0x000fc4000001ff00 */
[----:B------:R-:W-:Y:S02]  /*3070*/  CS2R R68, SRZ ;  /* 0x0000000000447805 */ /* 0x000fe4000001ff00 */
[----:B------:R-:W-:Y:S01]  /*3080*/  SHF.R.U32.HI R4, RZ, 0x4, R4 ;  /* 0x00000004ff047819 */ /* 0x000fe20000011604 */
[----:B-1----:R-:W-:Y:S01]  /*3090*/  IMAD R6, R170, R6, RZ ;  /* 0x00000006aa067224 */ /* 0x002fe200078e02ff */
[----:B------:R-:W1:Y:S01]  /*30a0*/  LDC.64 R10, c[0x0][0x218] ;  /* 0x00008600ff0a7b82 */ /* 0x000e620000000a00 */
[----:B------:R-:W-:Y:S01]  /*30b0*/  IMAD R152, R7, 0xb, RZ ;  /* 0x0000000b07987824 */ /* 0x000fe200078e02ff */
[----:B------:R-:W-:Y:S01]  /*30c0*/  SGXT.U32 R14, R4, 0xe ;  /* 0x0000000e040e781a */ /* 0x000fe20000000000 */
[----:B------:R-:W-:Y:S01]  /*30d0*/  IMAD R4, R153, 0x20, R2 ;  /* 0x0000002099047824 */ /* 0x000fe200078e0202 */
[----:B------:R-:W-:Y:S01]  /*30e0*/  CS2R R70, SRZ ;  /* 0x0000000000467805 */ /* 0x000fe2000001ff00 */
[----:B---3--:R-:W-:Y:S01]  /*30f0*/  IMAD.MOV.U32 R5, RZ, RZ, RZ ;  /* 0x000000ffff057224 */ /* 0x008fe200078e00ff */
[----:B------:R-:W-:Y:S01]  /*3100*/  CS2R R72, SRZ ;  /* 0x0000000000487805 */ /* 0x000fe2000001ff00 */
[----:B--2---:R-:W-:Y:S01]  /*3110*/  IMAD R16, R16, R13, RZ ;  /* 0x0000000d10107224 */ /* 0x004fe200078e02ff */
[----:B------:R-:W2:Y:S01]  /*3120*/  LDC R43, c[0x0][0x268] ;  /* 0x00009a00ff2b7b82 */ /* 0x000ea20000000800 */
[----:B------:R3:W-:Y:S01]  /*3130*/  STL [R1+0x5a0], R14 ;  /* 0x0005a00e01007387 */ /* 0x0007e20000100800 */
[----:B------:R-:W-:Y:S01]  /*3140*/  IADD3.X R5, R5, 0x40000040, RZ, P0, !PT ;  /* 0x4000004005057810 */ /* 0x000fe200007fe4ff */
[C---:B------:R-:W-:Y:S01]  /*3150*/  IMAD R153, R7.reuse, 0xc, RZ ;  /* 0x0000000c07997824 */ /* 0x040fe200078e02ff */
[----:B------:R-:W-:Y:S01]  /*3160*/  IADD3 R2, P0, R14, 0x2, RZ ;  /* 0x000000020e027810 */ /* 0x000fe20007f1e0ff */
[----:B------:R-:W-:Y:S01]  /*3170*/  IMAD R154, R7, 0xd, RZ ;  /* 0x0000000d079a7824 */ /* 0x000fe200078e02ff */
[----:B------:R-:W-:Y:S01]  /*3180*/  R2UR UR5, R5 ;  /* 0x00000000050572ca */ /* 0x000fe200000e0000 */
[----:B------:R-:W-:Y:S01]  /*3190*/  IMAD R5, R3, R9, RZ ;  /* 0x0000000903057224 */ /* 0x000fe200078e02ff */
[----:B------:R-:W-:Y:S01]  /*31a0*/  R2UR UR6, R2 ;  /* 0x00000000020672ca */ /* 0x000fe200000e0000 */
[----:B------:R-:W-:Y:S01]  /*31b0*/  IMAD R2, R170, R12, RZ ;  /* 0x0000000caa027224 */ /* 0x000fe200078e02ff */
[----:B------:R-:W-:Y:S01]  /*31c0*/  CS2R R74, SRZ ;  /* 0x00000000004a7805 */ /* 0x000fe2000001ff00 */
[----:B------:R-:W-:Y:S01]  /*31d0*/  IMAD.MOV.U32 R12, RZ, RZ, RZ ;  /* 0x000000ffff0c7224 */ /* 0x000fe200078e00ff */
[----:B------:R-:W-:Y:S01]  /*31e0*/  CS2R R76, SRZ ;  /* 0x00000000004c7805 */ /* 0x000fe2000001ff00 */
[----:B------:R-:W-:Y:S01]  /*31f0*/  IMAD.SHL.U32 R3, R2, 0x2, RZ ;  /* 0x0000000202037824 */ /* 0x000fe200078e00ff */
[----:B------:R-:W-:Y:S01]  /*3200*/  CS2R R78, SRZ ;  /* 0x00000000004e7805 */ /* 0x000fe2000001ff00 */
[----:B------:R-:W-:Y:S01]  /*3210*/  IMAD.SHL.U32 R9, R5, 0x2, RZ ;  /* 0x0000000205097824 */ /* 0x000fe200078e00ff */
[----:B------:R-:W-:Y:S01]  /*3220*/  IADD3.X R12, R12, 0x40000040, RZ, P0, !PT ;  /* 0x400000400c0c7810 */ /* 0x000fe200007fe4ff */
[----:B------:R-:W-:Y:S01]  /*3230*/  IMAD.HI R8, R2, 0x2, RZ ;  /* 0x0000000202087827 */ /* 0x000fe200078e02ff */
[C---:B-1----:R-:W-:Y:S01]  /*3240*/  LEA R197, P0, R6.reuse, R10, 0x1 ;  /* 0x0000000a06c57211 */ /* 0x042fe200078008ff */
[----:B------:R-:W-:Y:S01]  /*3250*/  UIADD3.64 UR10, UR4, 0x100, URZ ;  /* 0x00000100040a7897 */ /* 0x000fe2000fffe03f */
[----:B0-----:R-:W-:Y:S01]  /*3260*/  IADD3 R39, P1, P2, R9, R40, R3 ;  /* 0x0000002809277210 */ /* 0x001fe20007a3e003 */
[----:B------:R-:W-:Y:S01]  /*3270*/  IMAD.HI R5, R5, 0x2, RZ ;  /* 0x0000000205057827 */ /* 0x000fe200078e02ff */
[----:B------:R-:W-:Y:S01]  /*3280*/  LEA.HI.X.SX32 R3, R6, R11, 0x1, P0 ;  /* 0x0000000b06037211 */ /* 0x000fe200000f0eff */
[----:B------:R-:W-:Y:S01]  /*3290*/  UIADD3.64 UR10, UR4, 0x200, URZ ;  /* 0x00000200040a7897 */ /* 0x000fe2000fffe03f */
[----:B------:R-:W-:Y:S01]  /*32a0*/  LEA R194, P0, R16, R197, 0x1 ;  /* 0x000000c510c27211 */ /* 0x000fe200078008ff */
[----:B------:R-:W-:Y:S01]  /*32b0*/  IMAD R2, R13, 0x100, R16 ;  /* 0x000001000d027824 */ /* 0x000fe200078e0210 */
[----:B------:R-:W-:Y:S01]  /*32c0*/  IADD3.X R41, R5, R41, R8, P1, P2 ;  /* 0x0000002905297210 */ /* 0x000fe20000fe4408 */
[C---:B------:R-:W-:Y:S01]  /*32d0*/  VIADD R6, R19.reuse, 0x58 ;  /* 0x0000005813067836 */ /* 0x040fe20000000000 */
[----:B------:R-:W-:Y:S01]  /*32e0*/  SHF.R.U32.HI R5, RZ, 0x5, R168 ;  /* 0x00000005ff057819 */ /* 0x000fe200000116a8 */
[C---:B------:R-:W-:Y:S01]  /*32f0*/  VIADD R8, R19.reuse, 0x78 ;  /* 0x0000007813087836 */ /* 0x040fe20000000000 */
[----:B------:R-:W-:Y:S01]  /*3300*/  LEA R196, P1, R2, R197, 0x1 ;  /* 0x000000c502c47211 */ /* 0x000fe200078208ff */
[C---:B------:R-:W-:Y:S01]  /*3310*/  VIADD R9, R19.reuse, 0x98 ;  /* 0x0000009813097836 */ /* 0x040fe20000000000 */
[-C--:B------:R-:W-:Y:S01]  /*3320*/  LEA.HI.X.SX32 R195, R16, R3.reuse, 0x1, P0 ;  /* 0x0000000310c37211 */ /* 0x080fe200000f0eff */
[C---:B------:R-:W-:Y:S01]  /*3330*/  VIADD R10, R19.reuse, 0xb8 ;  /* 0x000000b8130a7836 */ /* 0x040fe20000000000 */
[----:B------:R-:W-:Y:S01]  /*3340*/  LEA.HI.X.SX32 R197, R2, R3, 0x1, P1 ;  /* 0x0000000302c57211 */ /* 0x000fe200008f0eff */
[----:B------:R-:W-:Y:S01]  /*3350*/  VIADD R3, R19, 0x18 ;  /* 0x0000001813037836 */ /* 0x000fe20000000000 */
[----:B------:R-:W-:Y:S01]  /*3360*/  SGXT.U32 R2, R5, 0x3 ;  /* 0x000000030502781a */ /* 0x000fe20000000000 */
[----:B------:R-:W-:Y:S01]  /*3370*/  VIADD R5, R19, 0x38 ;  /* 0x0000003813057836 */ /* 0x000fe20000000000 */
[----:B------:R-:W-:Y:S01]  /*3380*/  R2UR UR7, R12 ;  /* 0x000000000c0772ca */ /* 0x000fe200000e0000 */
[-C--:B--2---:R-:W-:Y:S01]  /*3390*/  IMAD R22, R3, R43.reuse, RZ ;  /* 0x0000002b03167224 */ /* 0x084fe200078e02ff */
[----:B------:R-:W-:Y:S01]  /*33a0*/  UIADD3.64 UR10, UR4, 0x300, URZ ;  /* 0x00000300040a7897 */ /* 0x000fe2000fffe03f */
[-C--:B------:R-:W-:Y:S01]  /*33b0*/  IMAD R20, R2, R43.reuse, RZ ;  /* 0x0000002b02147224 */ /* 0x080fe200078e02ff */
[----:B------:R-:W-:Y:S01]  /*33c0*/  UIADD3.64 UR10, UR4, 0x400, URZ ;  /* 0x00000400040a7897 */ /* 0x000fe2000fffe03f */
[----:B------:R-:W-:Y:S01]  /*33d0*/  IMAD R23, R5, R43, RZ ;  /* 0x0000002b05177224 */ /* 0x000fe200078e02ff */
[-C--:B------:R-:W-:Y:S01]  /*33e0*/  LEA R182, P2, R22, R39.reuse, 0x1 ;  /* 0x0000002716b67211 */ /* 0x080fe200078408ff */
[----:B------:R-:W-:Y:S01]  /*33f0*/  IMAD R21, R43, 0x8, R20 ;  /* 0x000000082b157824 */ /* 0x000fe200078e0214 */
[----:B------:R-:W-:Y:S01]  /*3400*/  LEA R170, P4, R20, R39, 0x1 ;  /* 0x0000002714aa7211 */ /* 0x000fe200078808ff */
[----:B------:R-:W-:Y:S01]  /*3410*/  IMAD R24, R6, R43, RZ ;  /* 0x0000002b06187224 */ /* 0x000fe200078e02ff */
[-C--:B------:R-:W-:Y:S01]  /*3420*/  LEA R180, P1, R23, R39.reuse, 0x1 ;  /* 0x0000002717b47211 */ /* 0x080fe200078208ff */
[----:B------:R-:W-:Y:S01]  /*3430*/  IMAD R3, R43, 0x8, R21 ;  /* 0x000000082b037824 */ /* 0x000fe200078e0215 */
[----:B------:R-:W-:Y:S01]  /*3440*/  LEA R168, P3, R21, R39, 0x1 ;  /* 0x0000002715a87211 */ /* 0x000fe200078608ff */
[----:B------:R-:W-:Y:S01]  /*3450*/  VIADD R11, R19, 0xd8 ;  /* 0x000000d8130b7836 */ /* 0x000fe20000000000 */
[-C--:B------:R-:W-:Y:S01]  /*3460*/  LEA.HI.X.SX32 R171, R20, R41.reuse, 0x1, P4 ;  /* 0x0000002914ab7211 */ /* 0x080fe200020f0eff */
[----:B------:R-:W-:Y:S01]  /*3470*/  IMAD R5, R43, 0x10, R3 ;  /* 0x000000102b057824 */ /* 0x000fe200078e0203 */
[----:B------:R-:W-:Y:S01]  /*3480*/  LEA.HI.X.SX32 R169, R21, R41, 0x1, P3 ;  /* 0x0000002915a97211 */ /* 0x000fe200018f0eff */
[----:B------:R-:W-:Y:S01]  /*3490*/  IMAD R25, R8, R43, RZ ;  /* 0x0000002b08197224 */ /* 0x000fe200078e02ff */
[----:B------:R-:W-:Y:S01]  /*34a0*/  LEA R178, P0, R24, R39, 0x1 ;  /* 0x0000002718b27211 */ /* 0x000fe200078008ff */
[----:B------:R-:W-:Y:S01]  /*34b0*/  IMAD R6, R43, 0x8, R5 ;  /* 0x000000082b067824 */ /* 0x000fe200078e0205 */
[----:B------:R-:W-:Y:S01]  /*34c0*/  LEA.HI.X.SX32 R183, R22, R41, 0x1, P2 ;  /* 0x0000002916b77211 */ /* 0x000fe200010f0eff */
[----:B------:R-:W-:Y:S01]  /*34d0*/  IMAD R26, R9, R43, RZ ;  /* 0x0000002b091a7224 */ /* 0x000fe200078e02ff */
[-C--:B------:R-:W-:Y:S01]  /*34e0*/  LEA R176, P6, R25, R39.reuse, 0x1 ;  /* 0x0000002719b07211 */ /* 0x080fe200078c08ff */
[C---:B------:R-:W-:Y:S01]  /*34f0*/  VIADD R12, R19.reuse, 0xf8 ;  /* 0x000000f8130c7836 */ /* 0x040fe20000000000 */
[----:B------:R0:W-:Y:S01]  /*3500*/  STL.64 [R1+0x208], R170 ;  /* 0x000208aa01007387 */ /* 0x0001e20000100a00 */
[----:B------:R-:W-:Y:S01]  /*3510*/  VIADD R2, R19, 0x158 ;  /* 0x0000015813027836 */ /* 0x000fe20000000000 */
[----:B------:R-:W-:Y:S01]  /*3520*/  LEA R172, P5, R26, R39, 0x1 ;  /* 0x000000271aac7211 */ /* 0x000fe200078a08ff */
[----:B------:R-:W-:Y:S01]  /*3530*/  IMAD R27, R10, R43, RZ ;  /* 0x0000002b0a1b7224 */ /* 0x000fe200078e02ff */
[----:B------:R-:W-:Y:S01]  /*3540*/  LEA.HI.X.SX32 R181, R23, R41, 0x1, P1 ;  /* 0x0000002917b57211 */ /* 0x000fe200008f0eff */
[----:B------:R-:W-:Y:S01]  /*3550*/  VIADD R13, R19, 0x118 ;  /* 0x00000118130d7836 */ /* 0x000fe20000000000 */
[----:B------:R1:W-:Y:S01]  /*3560*/  STL.64 [R1+0x200], R168 ;  /* 0x000200a801007387 */ /* 0x0003e20000100a00 */
[----:B------:R-:W-:Y:S01]  /*3570*/  IMAD R28, R11, R43, RZ ;  /* 0x0000002b0b1c7224 */ /* 0x000fe200078e02ff */
[-C--:B------:R-:W-:Y:S01]  /*3580*/  LEA.HI.X.SX32 R179, R24, R41.reuse, 0x1, P0 ;  /* 0x0000002918b37211 */ /* 0x080fe200000f0eff */
[----:B------:R-:W-:Y:S01]  /*3590*/  IMAD R8, R43, 0x8, R6 ;  /* 0x000000082b087824 */ /* 0x000fe200078e0206 */
[----:B------:R-:W-:Y:S01]  /*35a0*/  LEA.HI.X.SX32 R177, R25, R41, 0x1, P6 ;  /* 0x0000002919b17211 */ /* 0x000fe200030f0eff */
[----:B---3--:R-:W-:Y:S01]  /*35b0*/  VIADD R14, R19, 0x138 ;  /* 0x00000138130e7836 */ /* 0x008fe20000000000 */
[----:B0-----:R-:W-:Y:S01]  /*35c0*/  LEA R170, P4, R27, R39, 0x1 ;  /* 0x000000271baa7211 */ /* 0x001fe200078808ff */
[----:B------:R-:W-:Y:S01]  /*35d0*/  VIADD R16, R19, 0x198 ;  /* 0x0000019813107836 */ /* 0x000fe20000000000 */
[----:B------:R-:W-:Y:S01]  /*35e0*/  STL.64 [R1+0x1f0], R182 ;  /* 0x0001f0b601007387 */ /* 0x000fe20000100a00 */
[----:B------:R-:W-:Y:S01]  /*35f0*/  IMAD R29, R12, R43, RZ ;  /* 0x0000002b0c1d7224 */ /* 0x000fe200078e02ff */
[----:B------:R-:W-:Y:S01]  /*3600*/  LEA.HI.X.SX32 R173, R26, R41, 0x1, P5 ;  /* 0x000000291aad7211 */ /* 0x000fe200028f0eff */
[----:B------:R-:W-:Y:S01]  /*3610*/  IMAD R32, R2, R43, RZ ;  /* 0x0000002b02207224 */ /* 0x000fe200078e02ff */
[----:B-1----:R-:W-:Y:S01]  /*3620*/  LEA R168, P3, R28, R39, 0x1 ;  /* 0x000000271ca87211 */ /* 0x002fe200078608ff */
[----:B------:R-:W-:Y:S01]  /*3630*/  IMAD R30, R13, R43, RZ ;  /* 0x0000002b0d1e7224 */ /* 0x000fe200078e02ff */
[----:B------:R0:W-:Y:S01]  /*3640*/  STL.64 [R1+0x1d0], R180 ;  /* 0x0001d0b401007387 */ /* 0x0001e20000100a00 */
[----:B------:R-:W-:Y:S01]  /*3650*/  IMAD R2, R43, 0x10, R8 ;  /* 0x000000102b027824 */ /* 0x000fe200078e0208 */
[----:B------:R-:W-:Y:S01]  /*3660*/  LEA.HI.X.SX32 R171, R27, R41, 0x1, P4 ;  /* 0x000000291bab7211 */ /* 0x000fe200020f0eff */
[-C--:B------:R-:W-:Y:S01]  /*3670*/  IMAD R31, R14, R43.reuse, RZ ;  /* 0x0000002b0e1f7224 */ /* 0x080fe200078e02ff */
[----:B------:R1:W-:Y:S01]  /*3680*/  STL.64 [R1+0x1b0], R178 ;  /* 0x0001b0b201007387 */ /* 0x0003e20000100a00 */
[----:B------:R-:W-:Y:S01]  /*3690*/  IMAD R34, R16, R43, RZ ;  /* 0x0000002b10227224 */ /* 0x000fe200078e02ff */
[----:B------:R-:W-:Y:S01]  /*36a0*/  LEA.HI.X.SX32 R169, R28, R41, 0x1, P3 ;  /* 0x000000291ca97211 */ /* 0x000fe200018f0eff */
[----:B------:R-:W-:Y:S01]  /*36b0*/  VIADD R19, R19, 0x1f8 ;  /* 0x000001f813137836 */ /* 0x000fe20000000000 */
[----:B------:R2:W-:Y:S01]  /*36c0*/  STL.64 [R1+0x190], R176 ;  /* 0x000190b001007387 */ /* 0x0005e20000100a00 */
[----:B------:R-:W-:Y:S01]  /*36d0*/  IMAD R36, R18, R43, RZ ;  /* 0x0000002b12247224 */ /* 0x000fe200078e02ff */
[----:B------:R-:W-:Y:S01]  /*36e0*/  LEA R18, P2, R29, R39, 0x1 ;  /* 0x000000271d127211 */ /* 0x000fe200078408ff */
[----:B------:R-:W-:Y:S01]  /*36f0*/  IMAD R33, R15, R43, RZ ;  /* 0x0000002b0f217224 */ /* 0x000fe200078e02ff */
[-C--:B0-----:R-:W-:Y:S01]  /*3700*/  LEA R180, P1, R30, R39.reuse, 0x1 ;  /* 0x000000271eb47211 */ /* 0x081fe200078208ff */
[----:B------:R-:W-:Y:S01]  /*3710*/  IMAD R9, R43, 0x8, R2 ;  /* 0x000000082b097824 */ /* 0x000fe200078e0202 */
[----:B------:R-:W-:Y:S01]  /*3720*/  LEA R20, P4, R34, R39, 0x1 ;  /* 0x0000002722147211 */ /* 0x000fe200078808ff */
[----:B------:R-:W-:Y:S01]  /*3730*/  IMAD R35, R17, R43, RZ ;  /* 0x0000002b11237224 */ /* 0x000fe200078e02ff */
[----:B-1----:R-:W-:Y:S01]  /*3740*/  LEA R178, P0, R31, R39, 0x1 ;  /* 0x000000271fb27211 */ /* 0x002fe200078008ff */
[----:B------:R-:W-:Y:S01]  /*3750*/  IMAD R37, R19, R43, RZ ;  /* 0x0000002b13257224 */ /* 0x000fe200078e02ff */
[----:B------:R0:W-:Y:S01]  /*3760*/  STL.64 [R1+0x170], R172 ;  /* 0x000170ac01007387 */ /* 0x0001e20000100a00 */
[----:B------:R-:W-:Y:S01]  /*3770*/  IMAD R10, R43, 0x8, R9 ;  /* 0x000000082b0a7824 */ /* 0x000fe200078e0209 */
[----:B--2---:R-:W-:Y:S01]  /*3780*/  LEA R176, P6, R32, R39, 0x1 ;  /* 0x0000002720b07211 */ /* 0x004fe200078c08ff */
[----:B------:R-:W-:Y:S01]  /*3790*/  IMAD R155, R7, 0xe, RZ ;  /* 0x0000000e079b7824 */ /* 0x000fe200078e02ff */
[-C--:B------:R-:W-:Y:S01]  /*37a0*/  LEA.HI.X.SX32 R19, R29, R41.reuse, 0x1, P2 ;  /* 0x000000291d137211 */ /* 0x080fe200010f0eff */
[----:B------:R1:W-:Y:S01]  /*37b0*/  STL.64 [R1+0x150], R170 ;  /* 0x000150aa01007387 */ /* 0x0003e20000100a00 */
[-C--:B------:R-:W-:Y:S01]  /*37c0*/  LEA.HI.X.SX32 R181, R30, R41.reuse, 0x1, P1 ;  /* 0x000000291eb57211 */ /* 0x080fe200008f0eff */
[----:B------:R-:W-:Y:S01]  /*37d0*/  IMAD R11, R43, 0x10, R10 ;  /* 0x000000102b0b7824 */ /* 0x000fe200078e020a */
[-C--:B------:R-:W-:Y:S01]  /*37e0*/  LEA.HI.X.SX32 R179, R31, R41.reuse, 0x1, P0 ;  /* 0x000000291fb37211 */ /* 0x080fe200000f0eff */
[----:B------:R2:W-:Y:S01]  /*37f0*/  STL.64 [R1+0x130], R168 ;  /* 0x000130a801007387 */ /* 0x0005e20000100a00 */
[----:B------:R-:W-:Y:S01]  /*3800*/  LEA.HI.X.SX32 R21, R34, R41, 0x1, P4 ;  /* 0x0000002922157211 */ /* 0x000fe200020f0eff */
[----:B------:R-:W-:Y:S01]  /*3810*/  IMAD R12, R43, 0x8, R11 ;  /* 0x000000082b0c7824 */ /* 0x000fe200078e020b */
[----:B0-----:R-:W-:Y:S01]  /*3820*/  LEA R172, P5, R33, R39, 0x1 ;  /* 0x0000002721ac7211 */ /* 0x001fe200078a08ff */
[----:B------:R0:W-:Y:S01]  /*3830*/  STL.64 [R1+0x110], R18 ;  /* 0x0001101201007387 */ /* 0x0001e20000100a00 */
[-C--:B------:R-:W-:Y:S01]  /*3840*/  LEA.HI.X.SX32 R177, R32, R41.reuse, 0x1, P6 ;  /* 0x0000002920b17211 */ /* 0x080fe200030f0eff */
[----:B------:R-:W-:Y:S01]  /*3850*/  IMAD R13, R43, 0x8, R12 ;  /* 0x000000082b0d7824 */ /* 0x000fe200078e020c */
[----:B------:R-:W-:Y:S01]  /*3860*/  LEA.HI.X.SX32 R173, R33, R41, 0x1, P5 ;  /* 0x0000002921ad7211 */ /* 0x000fe200028f0eff */
[----:B------:R-:W-:Y:S01]  /*3870*/  STL.64 [R1+0xf0], R180 ;  /* 0x0000f0b401007387 */ /* 0x000fe20000100a00 */
[-C--:B-1----:R-:W-:Y:S01]  /*3880*/  LEA R170, P3, R35, R39.reuse, 0x1 ;  /* 0x0000002723aa7211 */ /* 0x082fe200078608ff */
[----:B------:R-:W-:Y:S01]  /*3890*/  IMAD R14, R43, 0x10, R13 ;  /* 0x000000102b0e7824 */ /* 0x000fe200078e020d */
[-C--:B------:R-:W-:Y:S01]  /*38a0*/  LEA R22, P1, R37, R39.reuse, 0x1 ;  /* 0x0000002725167211 */ /* 0x080fe200078208ff */
[----:B------:R-:W-:Y:S01]  /*38b0*/  STL.64 [R1+0xd0], R178 ;  /* 0x0000d0b201007387 */ /* 0x000fe20000100a00 */
[C---:B--2---:R-:W-:Y:S01]  /*38c0*/  LEA R168, P2, R36.reuse, R39, 0x1 ;  /* 0x0000002724a87211 */ /* 0x044fe200078408ff */
[----:B------:R-:W-:Y:S01]  /*38d0*/  IMAD R15, R43, 0x8, R14 ;  /* 0x000000082b0f7824 */ /* 0x000fe200078e020e */
[-C--:B------:R-:W-:Y:S01]  /*38e0*/  LEA.HI.X.SX32 R171, R35, R41.reuse, 0x1, P3 ;  /* 0x0000002923ab7211 */ /* 0x080fe200018f0eff */
[----:B------:R1:W-:Y:S01]  /*38f0*/  STL.64 [R1+0x70], R20 ;  /* 0x0000701401007387 */ /* 0x0003e20000100a00 */
[-C--:B------:R-:W-:Y:S01]  /*3900*/  LEA.HI.X.SX32 R169, R36, R41.reuse, 0x1, P2 ;  /* 0x0000002924a97211 */ /* 0x080fe200010f0eff */
[----:B------:R-:W-:Y:S01]  /*3910*/  IMAD R16, R43, 0x8, R15 ;  /* 0x000000082b107824 */ /* 0x000fe200078e020f */
[----:B------:R-:W-:Y:S01]  /*3920*/  LEA.HI.X.SX32 R23, R37, R41, 0x1, P1 ;  /* 0x0000002925177211 */ /* 0x000fe200008f0eff */
[----:B------:R-:W-:Y:S01]  /*3930*/  STL.64 [R1+0xb0], R176 ;  /* 0x0000b0b001007387 */ /* 0x000fe20000100a00 */
[----:B------:R-:W-:Y:S01]  /*3940*/  IMAD R156, R7, 0xf, RZ ;  /* 0x0000000f079c7824 */ /* 0x000fe200078e02ff */
[----:B------:R-:W-:Y:S01]  /*3950*/  UIADD3.64 UR10, UR4, 0x500, URZ ;  /* 0x00000500040a7897 */ /* 0x000fe2000fffe03f */
[----:B------:R-:W-:Y:S01]  /*3960*/  IMAD R17, R43, 0x10, R16 ;  /* 0x000000102b117824 */ /* 0x000fe200078e0210 */
[----:B------:R2:W-:Y:S01]  /*3970*/  STL.64 [R1+0x90], R172 ;  /* 0x000090ac01007387 */ /* 0x0005e20000100a00 */
[----:B------:R-:W-:Y:S01]  /*3980*/  IMAD.SHL.U32 R157, R7, 0x10, RZ ;  /* 0x00000010079d7824 */ /* 0x000fe200078e00ff */
[----:B------:R-:W-:Y:S01]  /*3990*/  UIADD3.64 UR10, UR4, 0x600, URZ ;  /* 0x00000600040a7897 */ /* 0x000fe2000fffe03f */
[----:B0-----:R-:W-:Y:S01]  /*39a0*/  IMAD R18, R43, 0x8, R17 ;  /* 0x000000082b127824 */ /* 0x001fe200078e0211 */
[----:B------:R0:W-:Y:S01]  /*39b0*/  STL.64 [R1+0x50], R170 ;  /* 0x000050aa01007387 */ /* 0x0001e20000100a00 */
[----:B------:R-:W-:Y:S01]  /*39c0*/  IMAD R158, R7, 0x11, RZ ;  /* 0x00000011079e7824 */ /* 0x000fe200078e02ff */
[----:B------:R-:W-:Y:S01]  /*39d0*/  UIADD3.64 UR10, UR4, 0x700, URZ ;  /* 0x00000700040a7897 */ /* 0x000fe2000fffe03f */
[----:B------:R-:W-:Y:S01]  /*39e0*/  IMAD R19, R43, 0x8, R18 ;  /* 0x000000082b137824 */ /* 0x000fe200078e0212 */
[----:B------:R3:W-:Y:S01]  /*39f0*/  STL.64 [R1+0x30], R168 ;  /* 0x000030a801007387 */ /* 0x0007e20000100a00 */
[----:B------:R-:W-:Y:S01]  /*3a00*/  IMAD R159, R7, 0x12, RZ ;  /* 0x00000012079f7824 */ /* 0x000fe200078e02ff */
[----:B------:R-:W-:Y:S01]  /*3a10*/  UIADD3.64 UR10, UR4, 0x800, URZ ;  /* 0x00000800040a7897 */ /* 0x000fe2000fffe03f */
[----:B-1----:R-:W-:Y:S01]  /*3a20*/  IMAD R20, R43, 0x10, R19 ;  /* 0x000000102b147824 */ /* 0x002fe200078e0213 */
[-C--:B--2---:R-:W-:Y:S01]  /*3a30*/  LEA R172, P0, R3, R39.reuse, 0x1 ;  /* 0x0000002703ac7211 */ /* 0x084fe200078008ff */
[----:B------:R1:W-:Y:S01]  /*3a40*/  STL.64 [R1+0x10], R22 ;  /* 0x0000101601007387 */ /* 0x0003e20000100a00 */
[----:B------:R-:W-:Y:S01]  /*3a50*/  IMAD R160, R7, 0x13, RZ ;  /* 0x0000001307a07824 */ /* 0x000fe200078e02ff */
[----:B------:R-:W-:Y:S01]  /*3a60*/  UIADD3.64 UR10, UR4, 0x900, URZ ;  /* 0x00000900040a7897 */ /* 0x000fe2000fffe03f */
[----:B0-----:R-:W-:Y:S01]  /*3a70*/  LEA R170, P1, R5, R39, 0x1 ;  /* 0x0000002705aa7211 */ /* 0x001fe200078208ff */
[----:B------:R-:W-:Y:S01]  /*3a80*/  IMAD R21, R43, 0x8, R20 ;  /* 0x000000082b157824 */ /* 0x000fe200078e0214 */
[----:B------:R-:W-:Y:S01]  /*3a90*/  LEA.HI.X.SX32 R173, R3, R41, 0x1, P0 ;  /* 0x0000002903ad7211 */ /* 0x000fe200000f0eff */
[C---:B------:R-:W-:Y:S01]  /*3aa0*/  IMAD R161, R7.reuse, 0x14, RZ ;  /* 0x0000001407a17824 */ /* 0x040fe200078e02ff */
[C---:B---3--:R-:W-:Y:S01]  /*3ab0*/  LEA R168, P2, R6.reuse, R39, 0x1 ;  /* 0x0000002706a87211 */ /* 0x048fe200078408ff */
[----:B------:R-:W-:Y:S01]  /*3ac0*/  IMAD R162, R7, 0x15, RZ ;  /* 0x0000001507a27824 */ /* 0x000fe200078e02ff */
[-C--:B------:R-:W-:Y:S01]  /*3ad0*/  LEA.HI.X.SX32 R171, R5, R41.reuse, 0x1, P1 ;  /* 0x0000002905ab7211 */ /* 0x080fe200008f0eff */
[----:B------:R0:W-:Y:S01]  /*3ae0*/  STL.64 [R1+0x1f8], R172 ;  /* 0x0001f8ac01007387 */ /* 0x0001e20000100a00 */
[----:B------:R-:W-:Y:S01]  /*3af0*/  LEA.HI.X.SX32 R169, R6, R41, 0x1, P2 ;  /* 0x0000002906a97211 */ /* 0x000fe200010f0eff */
[----:B-1----:R-:W-:Y:S01]  /*3b00*/  IMAD R22, R43, 0x8, R21 ;  /* 0x000000082b167824 */ /* 0x002fe200078e0215 */
[----:B------:R-:W-:Y:S01]  /*3b10*/  UIADD3.64 UR10, UR6, 0x2, URZ ;  /* 0x00000002060a7897 */ /* 0x000fe2000fffe03f */
[----:B------:R1:W-:Y:S01]  /*3b20*/  STL.64 [R1+0x1e8], R170 ;  /* 0x0001e8aa01007387 */ /* 0x0003e20000100a00 */
[----:B------:R-:W-:Y:S01]  /*3b30*/  IMAD R23, R7, 0xa, RZ ;  /* 0x0000000a07177824 */ /* 0x000fe200078e02ff */
[----:B------:R-:W-:Y:S01]  /*3b40*/  UIADD3.64 UR14, UR6, 0x4, URZ ;  /* 0x00000004060e7897 */ /* 0x000fe2000fffe03f */
[----:B------:R-:W-:Y:S01]  /*3b50*/  IMAD R3, R43, 0x10, R22 ;  /* 0x000000102b037824 */ /* 0x000fe200078e0216 */
[----:B------:R2:W-:Y:S01]  /*3b60*/  STL.64 [R1+0x1e0], R168 ;  /* 0x0001e0a801007387 */ /* 0x0005e20000100a00 */
[----:B------:R-:W-:Y:S01]  /*3b70*/  IMAD R163, R7, 0x16, RZ ;  /* 0x0000001607a37824 */ /* 0x000fe200078e02ff */
[----:B------:R-:W-:Y:S01]  /*3b80*/  UIADD3.64 UR18, UR6, 0xfe, URZ ;  /* 0x000000fe06127897 */ /* 0x000fe2000fffe03f */
[----:B------:R-:W-:Y:S01]  /*3b90*/  IMAD R5, R43, 0x8, R3 ;  /* 0x000000082b057824 */ /* 0x000fe200078e0203 */
[-C--:B0-----:R-:W-:Y:S01]  /*3ba0*/  LEA R172, P0, R8, R39.reuse, 0x1 ;  /* 0x0000002708ac7211 */ /* 0x081fe200078008ff */
[C---:B------:R-:W-:Y:S01]  /*3bb0*/  IMAD R164, R7.reuse, 0x17, RZ ;  /* 0x0000001707a47824 */ /* 0x040fe200078e02ff */
[----:B------:R-:W-:Y:S01]  /*3bc0*/  UIADD3.64 UR58, UR6, 0x7e, URZ ;  /* 0x0000007e063a7897 */ /* 0x000fe2000fffe03f */
[C---:B------:R-:W-:Y:S01]  /*3bd0*/  IMAD R165, R7.reuse, 0x18, RZ ;  /* 0x0000001807a57824 */ /* 0x040fe200078e02ff */
[----:B-1----:R-:W-:Y:S01]  /*3be0*/  LEA R170, P1, R2, R39, 0x1 ;  /* 0x0000002702aa7211 */ /* 0x002fe200078208ff */
[C---:B------:R-:W-:Y:S01]  /*3bf0*/  IMAD R166, R7.reuse, 0x19, RZ ;  /* 0x0000001907a67824 */ /* 0x040fe200078e02ff */
[----:B------:R-:W-:Y:S01]  /*3c00*/  LEA.HI.X.SX32 R173, R8, R41, 0x1, P0 ;  /* 0x0000002908ad7211 */ /* 0x000fe200000f0eff */
[----:B------:R-:W-:Y:S01]  /*3c10*/  IMAD R167, R7, 0x1a, RZ ;  /* 0x0000001a07a77824 */ /* 0x000fe200078e02ff */
[C---:B--2---:R-:W-:Y:S01]  /*3c20*/  LEA R168, P2, R9.reuse, R39, 0x1 ;  /* 0x0000002709a87211 */ /* 0x044fe200078408ff */
[----:B------:R-:W-:Y:S01]  /*3c30*/  IMAD.SHL.U32 R4, R4, 0x2, RZ ;  /* 0x0000000204047824 */ /* 0x000fe200078e00ff */
[-C--:B------:R-:W-:Y:S01]  /*3c40*/  LEA.HI.X.SX32 R171, R2, R41.reuse, 0x1, P1 ;  /* 0x0000002902ab7211 */ /* 0x080fe200008f0eff */
[----:B------:R0:W-:Y:S01]  /*3c50*/  STL.64 [R1+0x1d8], R172 ;  /* 0x0001d8ac01007387 */ /* 0x0001e20000100a00 */
[----:B------:R-:W-:Y:S01]  /*3c60*/  LEA.HI.X.SX32 R169, R9, R41, 0x1, P2 ;  /* 0x0000002909a97211 */ /* 0x000fe200010f0eff */
[C---:B------:R-:W-:Y:S01]  /*3c70*/  IMAD R2, R43.reuse, 0x8, R5 ;  /* 0x000000082b027824 */ /* 0x040fe200078e0205 */
[----:B------:R-:W-:Y:S01]  /*3c80*/  UIADD3.64 UR8, UR4, 0x80, URZ ;  /* 0x0000008004087897 */ /* 0x000fe2000fffe03f */
[----:B------:R1:W-:Y:S01]  /*3c90*/  STL.64 [R1+0x1c8], R170 ;  /* 0x0001c8aa01007387 */ /* 0x0003e20000100a00 */
[----:B------:R-:W-:Y:S01]  /*3ca0*/  UIADD3.64 UR8, UR4, 0x180, URZ ;  /* 0x0000018004087897 */ /* 0x000fe2000fffe03f */
[C---:B------:R-:W-:Y:S01]  /*3cb0*/  IMAD R6, R43.reuse, 0x10, R2 ;  /* 0x000000102b067824 */ /* 0x040fe200078e0202 */
[----:B------:R-:W-:Y:S01]  /*3cc0*/  UIADD3.64 UR8, UR4, 0x280, URZ ;  /* 0x0000028004087897 */ /* 0x000fe2000fffe03f */
[----:B------:R2:W-:Y:S01]  /*3cd0*/  STL.64 [R1+0x1c0], R168 ;  /* 0x0001c0a801007387 */ /* 0x0005e20000100a00 */
[----:B------:R-:W-:Y:S01]  /*3ce0*/  UIADD3.64 UR8, UR4, 0x380, URZ ;  /* 0x0000038004087897 */ /* 0x000fe2000fffe03f */
[C---:B------:R-:W-:Y:S01]  /*3cf0*/  IMAD R8, R43.reuse, 0x8, R6 ;  /* 0x000000082b087824 */ /* 0x040fe200078e0206 */
[----:B------:R-:W-:Y:S01]  /*3d00*/  UIADD3.64 UR8, UR4, 0x480, URZ ;  /* 0x0000048004087897 */ /* 0x000fe2000fffe03f */
[----:B0-----:R-:W-:Y:S01]  /*3d10*/  LEA R172, P0, R10, R39, 0x1 ;  /* 0x000000270aac7211 */ /* 0x001fe200078008ff */
[----:B------:R-:W-:Y:S01]  /*3d20*/  UIADD3.64 UR8, UR4, 0x580, URZ ;  /* 0x0000058004087897 */ /* 0x000fe2000fffe03f */
[----:B------:R-:W-:Y:S01]  /*3d30*/  IMAD R9, R43, 0x8, R8 ;  /* 0x000000082b097824 */ /* 0x000fe200078e0208 */
[----:B------:R-:W-:-:S02]  /*3d40*/  CS2R R24, SRZ ;  /* 0x0000000000187805 */ /* 0x000fc4000001ff00 */
[----:B-1----:R-:W-:Y:S02]  /*3d50*/  LEA R170, P1, R11, R39, 0x1 ;  /* 0x000000270baa7211 */ /* 0x002fe400078208ff */
[----:B------:R-:W-:Y:S02]  /*3d60*/  CS2R R26, SRZ ;  /* 0x00000000001a7805 */ /* 0x000fe4000001ff00 */
[----:B------:R-:W-:Y:S02]  /*3d70*/  LEA.HI.X.SX32 R173, R10, R41, 0x1, P0 ;  /* 0x000000290aad7211 */ /* 0x000fe400000f0eff */
[----:B------:R-:W-:Y:S02]  /*3d80*/  CS2R R28, SRZ ;  /* 0x00000000001c7805 */ /* 0x000fe4000001ff00 */
[----:B--2---:R-:W-:Y:S02]  /*3d90*/  LEA R168, P2, R12, R39, 0x1 ;  /* 0x000000270ca87211 */ /* 0x004fe400078408ff */
[----:B------:R-:W-:-:S02]  /*3da0*/  CS2R R30, SRZ ;  /* 0x00000000001e7805 */ /* 0x000fc4000001ff00 */
[-C--:B------:R-:W-:Y:S01]  /*3db0*/  LEA.HI.X.SX32 R171, R11, R41.reuse, 0x1, P1 ;  /* 0x000000290bab7211 */ /* 0x080fe200008f0eff */
[----:B------:R0:W-:Y:S01]  /*3dc0*/  STL.64 [R1+0x1b8], R172 ;  /* 0x0001b8ac01007387 */ /* 0x0001e20000100a00 */
[----:B------:R-:W-:Y:S02]  /*3dd0*/  LEA.HI.X.SX32 R169, R12, R41, 0x1, P2 ;  /* 0x000000290ca97211 */ /* 0x000fe400010f0eff */
[----:B------:R-:W-:Y:S02]  /*3de0*/  CS2R R32, SRZ ;  /* 0x0000000000207805 */ /* 0x000fe4000001ff00 */
[----:B------:R-:W-:Y:S01]  /*3df0*/  LEA R10, P2, R15, R39, 0x1 ;  /* 0x000000270f0a7211 */ /* 0x000fe200078408ff */
[----:B------:R1:W-:Y:S01]  /*3e00*/  STL.64 [R1+0x1a8], R170 ;  /* 0x0001a8aa01007387 */ /* 0x0003e20000100a00 */
[----:B------:R-:W-:Y:S02]  /*3e10*/  CS2R R34, SRZ ;  /* 0x0000000000227805 */ /* 0x000fe4000001ff00 */
[----:B------:R-:W-:-:S02]  /*3e20*/  CS2R R36, SRZ ;  /* 0x0000000000247805 */ /* 0x000fc4000001ff00 */
[----:B------:R-:W-:Y:S01]  /*3e30*/  LEA.HI.X.SX32 R11, R15, R41, 0x1, P2 ;  /* 0x000000290f0b7211 */ /* 0x000fe200010f0eff */
[----:B------:R2:W-:Y:S01]  /*3e40*/  STL.64 [R1+0x1a0], R168 ;  /* 0x0001a0a801007387 */ /* 0x0005e20000100a00 */
[-C--:B------:R-:W-:Y:S02]  /*3e50*/  LEA R12, P2, R18, R39.reuse, 0x1 ;  /* 0x00000027120c7211 */ /* 0x080fe400078408ff */
[----:B------:R-:W-:Y:S02]  /*3e60*/  CS2R R80, SRZ ;  /* 0x0000000000507805 */ /* 0x000fe4000001ff00 */
[----:B------:R-:W-:Y:S01]  /*3e70*/  CS2R R82, SRZ ;  /* 0x0000000000527805 */ /* 0x000fe2000001ff00 */
[----:B------:R3:W-:Y:S01]  /*3e80*/  STL.64 [R1+0x180], R10 ;  /* 0x0001800a01007387 */ /* 0x0007e20000100a00 */
[C---:B0-----:R-:W-:Y:S01]  /*3e90*/  IMAD R172, R7.reuse, 0x1e, RZ ;  /* 0x0000001e07ac7824 */ /* 0x041fe200078e02ff */
[----:B------:R-:W-:Y:S01]  /*3ea0*/  CS2R R84, SRZ ;  /* 0x0000000000547805 */ /* 0x000fe2000001ff00 */
[----:B------:R-:W-:Y:S01]  /*3eb0*/  IMAD R173, R7, 0x1f, RZ ;  /* 0x0000001f07ad7824 */ /* 0x000fe200078e02ff */
[----:B-1----:R-:W-:-:S02]  /*3ec0*/  LEA R170, P0, R13, R39, 0x1 ;  /* 0x000000270daa7211 */ /* 0x002fc400078008ff */
[----:B------:R-:W-:Y:S02]  /*3ed0*/  CS2R R86, SRZ ;  /* 0x0000000000567805 */ /* 0x000fe4000001ff00 */
[----:B------:R-:W-:Y:S02]  /*3ee0*/  CS2R R88, SRZ ;  /* 0x0000000000587805 */ /* 0x000fe4000001ff00 */
[----:B------:R-:W-:Y:S02]  /*3ef0*/  CS2R R90, SRZ ;  /* 0x00000000005a7805 */ /* 0x000fe4000001ff00 */
[----:B--2---:R-:W-:Y:S02]  /*3f00*/  LEA R168, P1, R14, R39, 0x1 ;  /* 0x000000270ea87211 */ /* 0x004fe400078208ff */
[----:B------:R-:W-:Y:S02]  /*3f10*/  CS2R R92, SRZ ;  /* 0x00000000005c7805 */ /* 0x000fe4000001ff00 */
[----:B------:R-:W-:-:S02]  /*3f20*/  LEA.HI.X.SX32 R171, R13, R41, 0x1, P0 ;  /* 0x000000290dab7211 */ /* 0x000fc400000f0eff */
[----:B------:R-:W-:Y:S02]  /*3f30*/  CS2R R94, SRZ ;  /* 0x00000000005e7805 */ /* 0x000fe4000001ff00 */
[-C--:B------:R-:W-:Y:S01]  /*3f40*/  LEA.HI.X.SX32 R169, R14, R41.reuse, 0x1, P1 ;  /* 0x000000290ea97211 */ /* 0x080fe200008f0eff */
[----:B---3--:R-:W-:Y:S01]  /*3f50*/  IMAD R10, R43, 0x10, R9 ;  /* 0x000000102b0a7824 */ /* 0x008fe200078e0209 */
[----:B------:R-:W-:Y:S01]  /*3f60*/  LEA.HI.X.SX32 R13, R18, R41, 0x1, P2 ;  /* 0x00000029120d7211 */ /* 0x000fe200010f0eff */
[----:B------:R0:W-:Y:S01]  /*3f70*/  STL.64 [R1+0x198], R170 ;  /* 0x000198aa01007387 */ /* 0x0001e20000100a00 */
[----:B------:R-:W-:Y:S01]  /*3f80*/  LEA R14, P2, R21, R39, 0x1 ;  /* 0x00000027150e7211 */ /* 0x000fe200078408ff */
[----:B------:R-:W-:Y:S01]  /*3f90*/  IMAD R11, R43, 0x8, R10 ;  /* 0x000000082b0b7824 */ /* 0x000fe200078e020a */
[----:B------:R-:W-:Y:S01]  /*3fa0*/  CS2R R96, SRZ ;  /* 0x0000000000607805 */ /* 0x000fe2000001ff00 */
[----:B------:R1:W-:Y:S01]  /*3fb0*/  STL.64 [R1+0x188], R168 ;  /* 0x000188a801007387 */ /* 0x0003e20000100a00 */
[----:B------:R-:W-:-:S02]  /*3fc0*/  LEA.HI.X.SX32 R15, R21, R41, 0x1, P2 ;  /* 0x00000029150f7211 */ /* 0x000fc400010f0eff */
[----:B------:R-:W-:Y:S02]  /*3fd0*/  CS2R R98, SRZ ;  /* 0x0000000000627805 */ /* 0x000fe4000001ff00 */
[----:B------:R-:W-:Y:S01]  /*3fe0*/  CS2R R100, SRZ ;  /* 0x0000000000647805 */ /* 0x000fe2000001ff00 */
[----:B------:R2:W-:Y:S01]  /*3ff0*/  STL.64 [R1+0x160], R12 ;  /* 0x0001600c01007387 */ /* 0x0005e20000100a00 */
[----:B------:R-:W-:Y:S02]  /*4000*/  CS2R R102, SRZ ;  /* 0x0000000000667805 */ /* 0x000fe4000001ff00 */
[----:B------:R-:W-:Y:S02]  /*4010*/  CS2R R104, SRZ ;  /* 0x0000000000687805 */ /* 0x000fe4000001ff00 */
[----:B------:R-:W-:Y:S02]  /*4020*/  CS2R R106, SRZ ;  /* 0x00000000006a7805 */ /* 0x000fe4000001ff00 */
[----:B0-----:R-:W-:-:S02]  /*4030*/  LEA R170, P0, R16, R39, 0x1 ;  /* 0x0000002710aa7211 */ /* 0x001fc400078008ff */
[----:B------:R-:W-:Y:S02]  /*4040*/  CS2R R108, SRZ ;  /* 0x00000000006c7805 */ /* 0x000fe4000001ff00 */
[----:B------:R-:W-:Y:S02]  /*4050*/  CS2R R110, SRZ ;  /* 0x00000000006e7805 */ /* 0x000fe4000001ff00 */
[----:B------:R-:W-:Y:S02]  /*4060*/  CS2R R112, SRZ ;  /* 0x0000000000707805 */ /* 0x000fe4000001ff00 */
[----:B-1----:R-:W-:Y:S02]  /*4070*/  LEA R168, P1, R17, R39, 0x1 ;  /* 0x0000002711a87211 */ /* 0x002fe400078208ff */
[----:B------:R-:W-:Y:S02]  /*4080*/  CS2R R114, SRZ ;  /* 0x0000000000727805 */ /* 0x000fe4000001ff00 */
[----:B------:R-:W-:-:S02]  /*4090*/  LEA.HI.X.SX32 R171, R16, R41, 0x1, P0 ;  /* 0x0000002910ab7211 */ /* 0x000fc400000f0eff */
[----:B------:R-:W-:Y:S02]  /*40a0*/  CS2R R116, SRZ ;  /* 0x0000000000747805 */ /* 0x000fe4000001ff00 */
[----:B------:R-:W-:Y:S01]  /*40b0*/  LEA.HI.X.SX32 R169, R17, R41, 0x1, P1 ;  /* 0x0000002911a97211 */ /* 0x000fe200008f0eff */
[C---:B--2---:R-:W-:Y:S01]  /*40c0*/  IMAD R12, R43.reuse, 0x8, R11 ;  /* 0x000000082b0c7824 */ /* 0x044fe200078e020b */
[C---:B------:R-:W-:Y:S01]  /*40d0*/  LEA R16, P1, R20.reuse, R39, 0x1 ;  /* 0x0000002714107211 */ /* 0x040fe200078208ff */
[----:B------:R0:W-:Y:S01]  /*40e0*/  STL.64 [R1+0x178], R170 ;  /* 0x000178aa01007387 */ /* 0x0001e20000100a00 */
[----:B------:R-:W-:Y:S01]  /*40f0*/  CS2R R118, SRZ ;  /* 0x0000000000767805 */ /* 0x000fe2000001ff00 */
[----:B------:R-:W-:Y:S01]  /*4100*/  IMAD R13, R43, 0x10, R12 ;  /* 0x000000102b0d7824 */ /* 0x000fe200078e020c */
[----:B------:R-:W-:Y:S01]  /*4110*/  LEA.HI.X.SX32 R17, R20, R41, 0x1, P1 ;  /* 0x0000002914117211 */ /* 0x000fe200008f0eff */
[----:B------:R1:W-:Y:S01]  /*4120*/  STL.64 [R1+0x168], R168 ;  /* 0x000168a801007387 */ /* 0x0003e20000100a00 */
[----:B------:R-:W-:-:S02]  /*4130*/  LEA R18, P1, R3, R39, 0x1 ;  /* 0x0000002703127211 */ /* 0x000fc400078208ff */
[----:B------:R-:W-:Y:S02]  /*4140*/  CS2R R120, SRZ ;  /* 0x0000000000787805 */ /* 0x000fe4000001ff00 */
[----:B------:R-:W-:Y:S01]  /*4150*/  CS2R R122, SRZ ;  /* 0x00000000007a7805 */ /* 0x000fe2000001ff00 */
[----:B------:R2:W-:Y:S01]  /*4160*/  STL.64 [R1+0x140], R14 ;  /* 0x0001400e01007387 */ /* 0x0005e20000100a00 */
[----:B------:R-:W-:Y:S02]  /*4170*/  CS2R R124, SRZ ;  /* 0x00000000007c7805 */ /* 0x000fe4000001ff00 */
[----:B------:R-:W-:Y:S02]  /*4180*/  CS2R R126, SRZ ;  /* 0x00000000007e7805 */ /* 0x000fe4000001ff00 */
[----:B------:R-:W-:Y:S01]  /*4190*/  CS2R R128, SRZ ;  /* 0x0000000000807805 */ /* 0x000fe2000001ff00 */
[----:B0-----:R-:W-:Y:S01]  /*41a0*/  IMAD R170, R7, 0x1d, RZ ;  /* 0x0000001d07aa7824 */ /* 0x001fe200078e02ff */
[----:B------:R-:W-:Y:S01]  /*41b0*/  CS2R R130, SRZ ;  /* 0x0000000000827805 */ /* 0x000fe2000001ff00 */
[----:B------:R-:W-:Y:S01]  /*41c0*/  IMAD.MOV.U32 R171, RZ, RZ, -0x800000 ;  /* 0xff800000ffab7424 */ /* 0x000fe200078e00ff */
[----:B------:R-:W-:-:S02]  /*41d0*/  CS2R R132, SRZ ;  /* 0x0000000000847805 */ /* 0x000fc4000001ff00 */
[C---:B-1----:R-:W-:Y:S02]  /*41e0*/  LEA R168, P0, R19.reuse, R39, 0x1 ;  /* 0x0000002713a87211 */ /* 0x042fe400078008ff */
[----:B------:R-:W-:Y:S02]  /*41f0*/  CS2R R134, SRZ ;  /* 0x0000000000867805 */ /* 0x000fe4000001ff00 */
[----:B------:R-:W-:Y:S02]  /*4200*/  CS2R R136, SRZ ;  /* 0x0000000000887805 */ /* 0x000fe4000001ff00 */
[----:B------:R-:W-:Y:S02]  /*4210*/  CS2R R138, SRZ ;  /* 0x00000000008a7805 */ /* 0x000fe4000001ff00 */
[-C--:B------:R-:W-:Y:S01]  /*4220*/  LEA.HI.X.SX32 R169, R19, R41.reuse, 0x1, P0 ;  /* 0x0000002913a97211 */ /* 0x080fe200000f0eff */
[----:B--2---:R-:W-:Y:S01]  /*4230*/  IMAD R14, R43, 0x8, R13 ;  /* 0x000000082b0e7824 */ /* 0x004fe200078e020d */
[----:B------:R-:W-:-:S02]  /*4240*/  LEA.HI.X.SX32 R19, R3, R41, 0x1, P1 ;  /* 0x0000002903137211 */ /* 0x000fc400008f0eff */
[----:B------:R-:W-:Y:S02]  /*4250*/  CS2R R140, SRZ ;  /* 0x00000000008c7805 */ /* 0x000fe4000001ff00 */
[----:B------:R-:W-:Y:S01]  /*4260*/  CS2R R142, SRZ ;  /* 0x00000000008e7805 */ /* 0x000fe2000001ff00 */
[----:B------:R0:W-:Y:S01]  /*4270*/  STL.64 [R1+0x158], R168 ;  /* 0x000158a801007387 */ /* 0x0001e20000100a00 */
[C---:B------:R-:W-:Y:S01]  /*4280*/  IMAD R15, R43.reuse, 0x8, R14 ;  /* 0x000000082b0f7824 */ /* 0x040fe200078e020e */
[----:B------:R-:W-:Y:S02]  /*4290*/  CS2R R144, SRZ ;  /* 0x0000000000907805 */ /* 0x000fe4000001ff00 */
[----:B------:R-:W-:Y:S01]  /*42a0*/  CS2R R146, SRZ ;  /* 0x0000000000927805 */ /* 0x000fe2000001ff00 */
[----:B------:R1:W-:Y:S01]  /*42b0*/  STL.64 [R1+0x148], R16 ;  /* 0x0001481001007387 */ /* 0x0003e20000100a00 */
[----:B------:R-:W-:Y:S01]  /*42c0*/  IMAD R3, R43, 0x10, R15 ;  /* 0x000000102b037824 */ /* 0x000fe200078e020f */
[----:B------:R-:W-:-:S02]  /*42d0*/  CS2R R148, SRZ ;  /* 0x0000000000947805 */ /* 0x000fc4000001ff00 */
[----:B------:R-:W-:Y:S01]  /*42e0*/  CS2R R150, SRZ ;  /* 0x0000000000967805 */ /* 0x000fe2000001ff00 */
[----:B------:R-:W-:Y:S02]  /*42f0*/  UIADD3.64 UR8, UR4, 0x680, URZ ;  /* 0x0000068004087897 */ /* 0x000fe4000fffe03f */
[----:B------:R-:W-:Y:S01]  /*4300*/  UIADD3.64 UR8, UR4, 0x780, URZ ;  /* 0x0000078004087897 */ /* 0x000fe2000fffe03f */
[CC--:B0-----:R-:W-:Y:S01]  /*4310*/  LEA R168, P0, R22.reuse, R39.reuse, 0x1 ;  /* 0x0000002716a87211 */ /* 0x0c1fe200078008ff */
[----:B------:R-:W-:Y:S01]  /*4320*/  UIADD3.64 UR8, UR4, 0x880, URZ ;  /* 0x0000088004087897 */ /* 0x000fe2000fffe03f */
[----:B------:R-:W-:Y:S01]  /*4330*/  UMOV UR57, 0x40000040 ;  /* 0x4000004000397882 */ /* 0x000fe20000000000 */
[----:B-1----:R-:W-:Y:S01]  /*4340*/  LEA R16, P2, R5, R39, 0x1 ;  /* 0x0000002705107211 */ /* 0x002fe200078408ff */
[----:B------:R-:W-:Y:S01]  /*4350*/  UIADD3.64 UR8, UR4, 0x980, URZ ;  /* 0x0000098004087897 */ /* 0x000fe2000fffe03f */
[-C--:B------:R-:W-:Y:S01]  /*4360*/  LEA.HI.X.SX32 R169, R22, R41.reuse, 0x1, P0 ;  /* 0x0000002916a97211 */ /* 0x080fe200000f0eff */
[----:B------:R-:W-:Y:S01]  /*4370*/  IMAD R22, R7, 0x9, RZ ;  /* 0x0000000907167824 */ /* 0x000fe200078e02ff */
[----:B------:R-:W-:Y:S01]  /*4380*/  LEA.HI.X.SX32 R17, R5, R41, 0x1, P2 ;  /* 0x0000002905117211 */ /* 0x000fe200010f0eff */
[----:B------:R-:W-:Y:S01]  /*4390*/  IMAD R5, R43, 0x8, R3 ;  /* 0x000000082b057824 */ /* 0x000fe200078e0203 */
[----:B------:R-:W-:Y:S01]  /*43a0*/  LEA R20, P0, R2, R39, 0x1 ;  /* 0x0000002702147211 */ /* 0x000fe200078008ff */
[----:B------:R0:W-:Y:S01]  /*43b0*/  STL.64 [R1+0x138], R168 ;  /* 0x000138a801007387 */ /* 0x0001e20000100a00 */
[----:B------:R-:W-:-:S02]  /*43c0*/  UIADD3.64 UR12, UR4, 0xa00, URZ ;  /* 0x00000a00040c7897 */ /* 0x000fc4000fffe03f */
[----:B------:R-:W-:Y:S01]  /*43d0*/  LEA.HI.X.SX32 R21, R2, R41, 0x1, P0 ;  /* 0x0000002902157211 */ /* 0x000fe200000f0eff */
[----:B------:R1:W-:Y:S01]  /*43e0*/  STL.64 [R1+0x128], R18 ;  /* 0x0001281201007387 */ /* 0x0003e20000100a00 */
[----:B------:R-:W-:Y:S01]  /*43f0*/  IMAD R2, R43, 0x8, R5 ;  /* 0x000000082b027824 */ /* 0x000fe200078e0205 */
[----:B------:R-:W-:Y:S02]  /*4400*/  UIADD3.64 UR16, UR4, 0xa80, URZ ;  /* 0x00000a8004107897 */ /* 0x000fe4000fffe03f */
[----:B------:R2:W-:Y:S01]  /*4410*/  STL.64 [R1+0x120], R16 ;  /* 0x0001201001007387 */ /* 0x0005e20000100a00 */
[----:B------:R-:W-:Y:S02]  /*4420*/  UIADD3.64 UR20, UR4, 0xb00, URZ ;  /* 0x00000b0004147897 */ /* 0x000fe4000fffe03f */
[----:B------:R-:W-:Y:S01]  /*4430*/  UIADD3.64 UR24, UR4, 0xb80, URZ ;  /* 0x00000b8004187897 */ /* 0x000fe2000fffe03f */
[----:B------:R3:W-:Y:S01]  /*4440*/  STL.64 [R1+0x118], R20 ;  /* 0x0001181401007387 */ /* 0x0007e20000100a00 */
[C---:B0-----:R-:W-:Y:S01]  /*4450*/  IMAD R168, R7.reuse, 0x1b, RZ ;  /* 0x0000001b07a87824 */ /* 0x041fe200078e02ff */
[----:B------:R-:W-:Y:S01]  /*4460*/  UIADD3.64 UR28, UR4, 0xc00, URZ ;  /* 0x00000c00041c7897 */ /* 0x000fe2000fffe03f */
[----:B------:R-:W-:Y:S01]  /*4470*/  IMAD R169, R7, 0x1c, RZ ;  /* 0x0000001c07a97824 */ /* 0x000fe200078e02ff */
[----:B-1----:R-:W-:Y:S01]  /*4480*/  LEA R18, P1, R6, R39, 0x1 ;  /* 0x0000002706127211 */ /* 0x002fe200078208ff */
[----:B------:R-:W-:-:S02]  /*4490*/  UIADD3.64 UR32, UR4, 0xc80, URZ ;  /* 0x00000c8004207897 */ /* 0x000fc4000fffe03f */
[----:B------:R-:W-:Y:S01]  /*44a0*/  UIADD3.64 UR36, UR4, 0xd00, URZ ;  /* 0x00000d0004247897 */ /* 0x000fe2000fffe03f */
[----:B--2---:R-:W-:Y:S01]  /*44b0*/  LEA R16, P2, R8, R39, 0x1 ;  /* 0x0000002708107211 */ /* 0x004fe200078408ff */
[----:B------:R-:W-:Y:S01]  /*44c0*/  UIADD3.64 UR40, UR4, 0xd80, URZ ;  /* 0x00000d8004287897 */ /* 0x000fe2000fffe03f */
[-C--:B------:R-:W-:Y:S01]  /*44d0*/  LEA.HI.X.SX32 R19, R6, R41.reuse, 0x1, P1 ;  /* 0x0000002906137211 */ /* 0x080fe200008f0eff */
[----:B------:R-:W-:Y:S01]  /*44e0*/  IMAD R6, R43, 0x10, R2 ;  /* 0x000000102b067824 */ /* 0x000fe200078e0202 */
[----:B------:R-:W-:Y:S01]  /*44f0*/  LEA.HI.X.SX32 R17, R8, R41, 0x1, P2 ;  /* 0x0000002908117211 */ /* 0x000fe200010f0eff */
[----:B------:R-:W-:Y:S01]  /*4500*/  UIADD3.64 UR44, UR4, 0xe00, URZ ;  /* 0x00000e00042c7897 */ /* 0x000fe2000fffe03f */
[----:B---3--:R-:W-:Y:S01]  /*4510*/  LEA R20, P0, R9, R39, 0x1 ;  /* 0x0000002709147211 */ /* 0x008fe200078008ff */
[----:B------:R0:W-:Y:S01]  /*4520*/  STL.64 [R1+0x108], R18 ;  /* 0x0001081201007387 */ /* 0x0001e20000100a00 */
[----:B------:R-:W-:Y:S01]  /*4530*/  IMAD R8, R43, 0x8, R6 ;  /* 0x000000082b087824 */ /* 0x000fe200078e0206 */
[----:B------:R-:W-:Y:S01]  /*4540*/  UIADD3.64 UR48, UR4, 0xe80, URZ ;  /* 0x00000e8004307897 */ /* 0x000fe2000fffe03f */
[----:B------:R-:W-:Y:S01]  /*4550*/  LEA.HI.X.SX32 R21, R9, R41, 0x1, P0 ;  /* 0x0000002909157211 */ /* 0x000fe200000f0eff */
[----:B------:R1:W-:Y:S01]  /*4560*/  STL.64 [R1+0x100], R16 ;  /* 0x0001001001007387 */ /* 0x0003e20000100a00 */
[----:B------:R-:W-:Y:S01]  /*4570*/  IMAD R9, R43, 0x8, R8 ;  /* 0x000000082b097824 */ /* 0x000fe200078e0208 */
[----:B------:R-:W-:-:S02]  /*4580*/  UIADD3.64 UR52, UR4, 0xf00, URZ ;  /* 0x00000f0004347897 */ /* 0x000fc4000fffe03f */
[----:B------:R2:W-:Y:S01]  /*4590*/  STL.64 [R1+0xf8], R20 ;  /* 0x0000f81401007387 */ /* 0x0005e20000100a00 */
[----:B------:R-:W-:Y:S02]  /*45a0*/  UIADD3.64 UR22, UR6, 0x504, URZ ;  /* 0x0000050406167897 */ /* 0x000fe4000fffe03f */
[----:B------:R-:W-:Y:S01]  /*45b0*/  UIADD3.64 UR26, UR6, 0x5fe, URZ ;  /* 0x000005fe061a7897 */ /* 0x000fe2000fffe03f */
[CC--:B0-----:R-:W-:Y:S01]  /*45c0*/  LEA R18, P1, R10.reuse, R39.reuse, 0x1 ;  /* 0x000000270a127211 */ /* 0x0c1fe200078208ff */
[----:B------:R-:W-:Y:S02]  /*45d0*/  UIADD3.64 UR30, UR6, 0x600, URZ ;  /* 0x00000600061e7897 */ /* 0x000fe4000fffe03f */
[----:B------:R-:W-:Y:S01]  /*45e0*/  UIADD3.64 UR34, UR6, 0x602, URZ ;  /* 0x0000060206227897 */ /* 0x000fe2000fffe03f */
[----:B-1----:R-:W-:Y:S01]  /*45f0*/  LEA R16, P2, R11, R39, 0x1 ;  /* 0x000000270b107211 */ /* 0x002fe200078408ff */
[----:B------:R-:W-:Y:S01]  /*4600*/  UIADD3.64 UR38, UR6, 0x604, URZ ;  /* 0x0000060406267897 */ /* 0x000fe2000fffe03f */
[-C--:B------:R-:W-:Y:S01]  /*4610*/  LEA.HI.X.SX32 R19, R10, R41.reuse, 0x1, P1 ;  /* 0x000000290a137211 */ /* 0x080fe200008f0eff */
[----:B------:R-:W-:Y:S01]  /*4620*/  IMAD R10, R43, 0x10, R9 ;  /* 0x000000102b0a7824 */ /* 0x000fe200078e0209 */
[----:B------:R-:W-:Y:S01]  /*4630*/  LEA.HI.X.SX32 R17, R11, R41, 0x1, P2 ;  /* 0x000000290b117211 */ /* 0x000fe200010f0eff */
[----:B------:R-:W-:Y:S01]  /*4640*/  UIADD3.64 UR42, UR6, 0x6fe, URZ ;  /* 0x000006fe062a7897 */ /* 0x000fe2000fffe03f */
[C---:B--2---:R-:W-:Y:S01]  /*4650*/  LEA R20, P0, R12.reuse, R39, 0x1 ;  /* 0x000000270c147211 */ /* 0x044fe200078008ff */
[----:B------:R0:W-:Y:S01]  /*4660*/  STL.64 [R1+0xe8], R18 ;  /* 0x0000e81201007387 */ /* 0x0001e20000100a00 */
[----:B------:R-:W-:Y:S01]  /*4670*/  IMAD R11, R43, 0x8, R10 ;  /* 0x000000082b0b7824 */ /* 0x000fe200078e020a */
[----:B------:R-:W-:Y:S01]  /*4680*/  UIADD3.64 UR46, UR6, 0x700, URZ ;  /* 0x00000700062e7897 */ /* 0x000fe2000fffe03f */
[----:B------:R-:W-:Y:S01]  /*4690*/  LEA.HI.X.SX32 R21, R12, R41, 0x1, P0 ;  /* 0x000000290c157211 */ /* 0x000fe200000f0eff */
[----:B------:R1:W-:Y:S01]  /*46a0*/  STL.64 [R1+0xe0], R16 ;  /* 0x0000e01001007387 */ /* 0x0003e20000100a00 */
[----:B------:R-:W-:-:S02]  /*46b0*/  UIADD3.64 UR50, UR6, 0x702, URZ ;  /* 0x0000070206327897 */ /* 0x000fc4000fffe03f */
[----:B------:R-:W-:Y:S01]  /*46c0*/  UIADD3.64 UR54, UR6, 0x704, URZ ;  /* 0x0000070406367897 */ /* 0x000fe2000fffe03f */
[----:B------:R2:W-:Y:S01]  /*46d0*/  STL.64 [R1+0xd8], R20 ;  /* 0x0000d81401007387 */ /* 0x0005e20000100a00 */
[CC--:B0-----:R-:W-:Y:S02]  /*46e0*/  LEA R18, P1, R13.reuse, R39.reuse, 0x1 ;  /* 0x000000270d127211 */ /* 0x0c1fe400078208ff */
[C---:B-1----:R-:W-:Y:S02]  /*46f0*/  LEA R16, P2, R14.reuse, R39, 0x1 ;  /* 0x000000270e107211 */ /* 0x042fe400078408ff */
[-C--:B------:R-:W-:Y:S02]  /*4700*/  LEA.HI.X.SX32 R19, R13, R41.reuse, 0x1, P1 ;  /* 0x000000290d137211 */ /* 0x080fe400008f0eff */
[----:B------:R-:W-:Y:S01]  /*4710*/  LEA.HI.X.SX32 R17, R14, R41, 0x1, P2 ;  /* 0x000000290e117211 */ /* 0x000fe200010f0eff */
[----:B--2---:R-:W-:Y:S01]  /*4720*/  IMAD R20, R7, 0x7, RZ ;  /* 0x0000000707147824 */ /* 0x004fe200078e02ff */
[----:B------:R-:W-:Y:S01]  /*4730*/  LEA R12, P2, R5, R39, 0x1 ;  /* 0x00000027050c7211 */ /* 0x000fe200078408ff */
[----:B------:R0:W-:Y:S01]  /*4740*/  STL.64 [R1+0xc8], R18 ;  /* 0x0000c81201007387 */ /* 0x0001e20000100a00 */
[----:B------:R-:W-:-:S02]  /*4750*/  IMAD.SHL.U32 R21, R7, 0x8, RZ ;  /* 0x0000000807157824 */ /* 0x000fc400078e00ff */
[----:B------:R-:W-:Y:S01]  /*4760*/  LEA.HI.X.SX32 R13, R5, R41, 0x1, P2 ;  /* 0x00000029050d7211 */ /* 0x000fe200010f0eff */
[----:B------:R1:W-:Y:S01]  /*4770*/  STL.64 [R1+0xc0], R16 ;  /* 0x0000c01001007387 */ /* 0x0003e20000100a00 */
[-C--:B0-----:R-:W-:Y:S02]  /*4780*/  LEA R18, P0, R15, R39.reuse, 0x1 ;  /* 0x000000270f127211 */ /* 0x081fe400078008ff */
[----:B-1----:R-:W-:Y:S02]  /*4790*/  LEA R16, P1, R3, R39, 0x1 ;  /* 0x0000002703107211 */ /* 0x002fe400078208ff */
[-C--:B------:R-:W-:Y:S02]  /*47a0*/  LEA.HI.X.SX32 R19, R15, R41.reuse, 0x1, P0 ;  /* 0x000000290f137211 */ /* 0x080fe400000f0eff */
[----:B------:R-:W-:Y:S01]  /*47b0*/  LEA.HI.X.SX32 R17, R3, R41, 0x1, P1 ;  /* 0x0000002903117211 */ /* 0x000fe200008f0eff */
[C---:B------:R-:W-:Y:S01]  /*47c0*/  IMAD R3, R43.reuse, 0x8, R11 ;  /* 0x000000082b037824 */ /* 0x040fe200078e020b */
[C---:B------:R-:W-:Y:S01]  /*47d0*/  LEA R14, P1, R6.reuse, R39, 0x1 ;  /* 0x00000027060e7211 */ /* 0x040fe200078208ff */
[----:B------:R0:W-:Y:S02]  /*47e0*/  STL.64 [R1+0xb8], R18 ;  /* 0x0000b81201007387 */ /* 0x0001e40000100a00 */
[----:B------:R-:W-:Y:S01]  /*47f0*/  IMAD R5, R43, 0x10, R3 ;  /* 0x000000102b057824 */ /* 0x000fe200078e0203 */
[----:B------:R-:W-:Y:S01]  /*4800*/  LEA.HI.X.SX32 R15, R6, R41, 0x1, P1 ;  /* 0x00000029060f7211 */ /* 0x000fe200008f0eff */
[----:B------:R1:W-:Y:S04]  /*4810*/  STL.64 [R1+0xa8], R16 ;  /* 0x0000a81001007387 */ /* 0x0003e80000100a00 */
[----:B------:R2:W-:Y:S01]  /*4820*/  STL.64 [R1+0xa0], R12 ;  /* 0x0000a00c01007387 */ /* 0x0005e20000100a00 */
[----:B0-----:R-:W-:-:S02]  /*4830*/  IMAD R18, R7, 0x5, RZ ;  /* 0x0000000507127824 */ /* 0x001fc400078e02ff */
[----:B------:R-:W-:Y:S01]  /*4840*/  IMAD R19, R7, 0x6, RZ ;  /* 0x0000000607137824 */ /* 0x000fe200078e02ff */
[-C--:B-1----:R-:W-:Y:S02]  /*4850*/  LEA R16, P0, R2, R39.reuse, 0x1 ;  /* 0x0000002702107211 */ /* 0x082fe400078008ff */
[----:B--2---:R-:W-:Y:S02]  /*4860*/  LEA R12, P2, R8, R39, 0x1 ;  /* 0x00000027080c7211 */ /* 0x004fe400078408ff */
[-C--:B------:R-:W-:Y:S01]  /*4870*/  LEA.HI.X.SX32 R17, R2, R41.reuse, 0x1, P0 ;  /* 0x0000002902117211 */ /* 0x080fe200000f0eff */
[----:B------:R-:W-:Y:S01]  /*4880*/  IMAD R2, R43, 0x8, R5 ;  /* 0x000000082b027824 */ /* 0x000fe200078e0205 */
[----:B------:R-:W-:-:S03]  /*4890*/  LEA.HI.X.SX32 R13, R8, R41, 0x1, P2 ;  /* 0x00000029080d7211 */ /* 0x000fc600010f0eff */
[----:B------:R0:W-:Y:S01]  /*48a0*/  STL.64 [R1+0x98], R16 ;  /* 0x0000981001007387 */ /* 0x0001e20000100a00 */
[----:B------:R-:W-:-:S03]  /*48b0*/  IMAD R6, R43, 0x8, R2 ;  /* 0x000000082b067824 */ /* 0x000fc600078e0202 */
[----:B------:R1:W-:Y:S01]  /*48c0*/  STL.64 [R1+0x88], R14 ;  /* 0x0000880e01007387 */ /* 0x0003e20000100a00 */
[----:B------:R-:W-:-:S03]  /*48d0*/  IMAD R8, R43, 0x10, R6 ;  /* 0x000000102b087824 */ /* 0x000fc600078e0206 */
[----:B------:R2:W-:Y:S01]  /*48e0*/  STL.64 [R1+0x80], R12 ;  /* 0x0000800c01007387 */ /* 0x0005e20000100a00 */
[CC--:B0-----:R-:W-:Y:S02]  /*48f0*/  LEA R16, P0, R9.reuse, R39.reuse, 0x1 ;  /* 0x0000002709107211 */ /* 0x0c1fe400078008ff */
[C---:B-1----:R-:W-:Y:S02]  /*4900*/  LEA R14, P1, R10.reuse, R39, 0x1 ;  /* 0x000000270a0e7211 */ /* 0x042fe400078208ff */
[----:B------:R-:W-:Y:S01]  /*4910*/  LEA.HI.X.SX32 R17, R9, R41, 0x1, P0 ;  /* 0x0000002909117211 */ /* 0x000fe200000f0eff */
[----:B------:R-:W-:Y:S01]  /*4920*/  IMAD R9, R43, 0x8, R8 ;  /* 0x000000082b097824 */ /* 0x000fe200078e0208 */
[C---:B--2---:R-:W-:Y:S02]  /*4930*/  LEA R12, P2, R11.reuse, R39, 0x1 ;  /* 0x000000270b0c7211 */ /* 0x044fe400078408ff */
[-C--:B------:R-:W-:Y:S01]  /*4940*/  LEA.HI.X.SX32 R15, R10, R41.reuse, 0x1, P1 ;  /* 0x000000290a0f7211 */ /* 0x080fe200008f0eff */
[----:B------:R0:W-:Y:S01]  /*4950*/  STL.64 [R1+0x78], R16 ;  /* 0x0000781001007387 */ /* 0x0001e20000100a00 */
[----:B------:R-:W-:-:S03]  /*4960*/  LEA.HI.X.SX32 R13, R11, R41, 0x1, P2 ;  /* 0x000000290b0d7211 */ /* 0x000fc600010f0eff */
[----:B------:R1:W-:Y:S04]  /*4970*/  STL.64 [R1+0x68], R14 ;  /* 0x0000680e01007387 */ /* 0x0003e80000100a00 */
[----:B------:R2:W-:Y:S01]  /*4980*/  STL.64 [R1+0x60], R12 ;  /* 0x0000600c01007387 */ /* 0x0005e20000100a00 */
[-C--:B0-----:R-:W-:Y:S02]  /*4990*/  LEA R16, P0, R3, R39.reuse, 0x1 ;  /* 0x0000002703107211 */ /* 0x081fe400078008ff */
[----:B-1----:R-:W-:Y:S02]  /*49a0*/  LEA R14, P1, R5, R39, 0x1 ;  /* 0x00000027050e7211 */ /* 0x002fe400078208ff */
[----:B------:R-:W-:Y:S02]  /*49b0*/  LEA.HI.X.SX32 R17, R3, R41, 0x1, P0 ;  /* 0x0000002903117211 */ /* 0x000fe400000f0eff */
[----:B--2---:R-:W-:-:S02]  /*49c0*/  LEA R12, P2, R2, R39, 0x1 ;  /* 0x00000027020c7211 */ /* 0x004fc400078408ff */
[-C--:B------:R-:W-:Y:S01]  /*49d0*/  LEA.HI.X.SX32 R15, R5, R41.reuse, 0x1, P1 ;  /* 0x00000029050f7211 */ /* 0x080fe200008f0eff */
[----:B------:R0:W-:Y:S01]  /*49e0*/  STL.64 [R1+0x58], R16 ;  /* 0x0000581001007387 */ /* 0x0001e20000100a00 */
[----:B------:R-:W-:Y:S01]  /*49f0*/  LEA.HI.X.SX32 R13, R2, R41, 0x1, P2 ;  /* 0x00000029020d7211 */ /* 0x000fe200010f0eff */
[----:B------:R-:W-:Y:S01]  /*4a00*/  IMAD R2, R43, 0x8, R9 ;  /* 0x000000082b027824 */ /* 0x000fe200078e0209 */
[----:B------:R-:W-:Y:S01]  /*4a10*/  CS2R R42, SRZ ;  /* 0x00000000002a7805 */ /* 0x000fe2000001ff00 */
[----:B------:R1:W-:Y:S01]  /*4a20*/  STL.64 [R1+0x48], R14 ;  /* 0x0000480e01007387 */ /* 0x0003e20000100a00 */
[----:B------:R-:W-:Y:S02]  /*4a30*/  IMAD.MOV.U32 R5, RZ, RZ, 0x3f800000 ;  /* 0x3f800000ff057424 */ /* 0x000fe400078e00ff */
[C---:B------:R-:W-:Y:S01]  /*4a40*/  LEA R10, P3, R2.reuse, R39, 0x1 ;  /* 0x00000027020a7211 */ /* 0x040fe200078608ff */
[----:B------:R2:W-:Y:S03]  /*4a50*/  STL.64 [R1+0x40], R12 ;  /* 0x0000400c01007387 */ /* 0x0005e60000100a00 */
[----:B------:R-:W-:Y:S01]  /*4a60*/  LEA.HI.X.SX32 R11, R2, R41, 0x1, P3 ;  /* 0x00000029020b7211 */ /* 0x000fe200018f0eff */
[----:B------:R-:W-:Y:S01]  /*4a70*/  IMAD.MOV.U32 R2, RZ, RZ, 0x3f800000 ;  /* 0x3f800000ff027424 */ /* 0x000fe200078e00ff */
[----:B0-----:R-:W-:-:S02]  /*4a80*/  LEA R16, P0, R6, R39, 0x1 ;  /* 0x0000002706107211 */ /* 0x001fc400078008ff */
[----:B-1----:R-:W-:Y:S02]  /*4a90*/  LEA R14, P1, R8, R39, 0x1 ;  /* 0x00000027080e7211 */ /* 0x002fe400078208ff */
[----:B------:R-:W-:Y:S02]  /*4aa0*/  LEA.HI.X.SX32 R17, R6, R41, 0x1, P0 ;  /* 0x0000002906117211 */ /* 0x000fe400000f0eff */
[C---:B--2---:R-:W-:Y:S02]  /*4ab0*/  LEA R12, P2, R9.reuse, R39, 0x1 ;  /* 0x00000027090c7211 */ /* 0x044fe400078408ff */
[----:B------:R-:W-:Y:S02]  /*4ac0*/  CS2R R38, SRZ ;  /* 0x0000000000267805 */ /* 0x000fe4000001ff00 */
[-C--:B------:R-:W-:Y:S01]  /*4ad0*/  LEA.HI.X.SX32 R15, R8, R41.reuse, 0x1, P1 ;  /* 0x00000029080f7211 */ /* 0x080fe200008f0eff */
[----:B------:R0:W-:Y:S01]  /*4ae0*/  STL.64 [R1+0x38], R16 ;  /* 0x0000381001007387 */ /* 0x0001e20000100a00 */
[----:B------:R-:W-:Y:S01]  /*4af0*/  LEA.HI.X.SX32 R13, R9, R41, 0x1, P2 ;  /* 0x00000029090d7211 */ /* 0x000fe200010f0eff */
[----:B------:R-:W-:Y:S01]  /*4b00*/  IMAD.WIDE R8, R7, 0x2, R194 ;  /* 0x0000000207087825 */ /* 0x000fe200078e02c2 */
[----:B------:R-:W-:-:S03]  /*4b10*/  CS2R R40, SRZ ;  /* 0x0000000000287805 */ /* 0x000fc6000001ff00 */
[----:B------:R1:W-:Y:S04]  /*4b20*/  STL.64 [R1+0x20], R12 ;  /* 0x0000200c01007387 */ /* 0x0003e80000100a00 */
[----:B------:R-:W-:Y:S01]  /*4b30*/  STL.64 [R1+0x28], R14 ;  /* 0x0000280e01007387 */ /* 0x000fe20000100a00 */
[C---:B0-----:R-:W-:Y:S02]  /*4b40*/  IMAD R16, R7.reuse, 0x3, RZ ;  /* 0x0000000307107824 */ /* 0x041fe400078e02ff */
[----:B------:R-:W-:Y:S01]  /*4b50*/  IMAD.SHL.U32 R17, R7, 0x4, RZ ;  /* 0x0000000407117824 */ /* 0x000fe200078e00ff */
[----:B------:R0:W-:Y:S01]  /*4b60*/  STL.64 [R1+0x18], R10 ;  /* 0x0000180a01007387 */ /* 0x0001e20000100a00 */
[----:B------:R-:W-:-:S03]  /*4b70*/  IMAD.WIDE R178, R16, 0x2, R194 ;  /* 0x0000000210b27825 */ /* 0x000fc600078e02c2 */
[----:B------:R2:W-:Y:S01]  /*4b80*/  STL.64 [R1+0x590], R8 ;  /* 0x0005900801007387 */ /* 0x0005e20000100a00 */
[C---:B-1----:R-:W-:Y:S02]  /*4b90*/  IMAD.SHL.U32 R13, R7.reuse, 0x2, RZ ;  /* 0x00000002070d7824 */ /* 0x042fe400078e00ff */
[----:B------:R-:W-:-:S04]  /*4ba0*/  IMAD.WIDE R6, R7, 0x2, R196 ;  /* 0x0000000207067825 */ /* 0x000fc800078e02c4 */
[----:B------:R-:W-:Y:S01]  /*4bb0*/  IMAD.IADD R12, R174, 0x1, R4 ;  /* 0x00000001ae0c7824 */ /* 0x000fe200078e0204 */
[----:B------:R1:W-:Y:S01]  /*4bc0*/  STL.64 [R1+0x588], R6 ;  /* 0x0005880601007387 */ /* 0x0003e20000100a00 */
[C---:B0-----:R-:W-:Y:S01]  /*4bd0*/  LOP3.LUT R11, R4.reuse, 0x10, RZ, 0x3c, !PT ;  /* 0x00000010040b7812 */ /* 0x041fe200078e3cff */
[----:B------:R-:W-:Y:S01]  /*4be0*/  IMAD.WIDE R176, R13, 0x2, R194 ;  /* 0x000000020db07825 */ /* 0x000fe200078e02c2 */
[C---:B------:R-:W-:Y:S01]  /*4bf0*/  LOP3.LUT R10, R4.reuse, 0x20, RZ, 0x3c, !PT ;  /* 0x00000020040a7812 */ /* 0x040fe200078e3cff */
[----:B------:R0:W-:Y:S01]  /*4c00*/  STL [R1+0xc], R2 ;  /* 0x00000c0201007387 */ /* 0x0001e20000100800 */
[----:B--2---:R-:W-:Y:S01]  /*4c10*/  LOP3.LUT R9, R4, 0x30, RZ, 0x3c, !PT ;  /* 0x0000003004097812 */ /* 0x004fe200078e3cff */
[----:B------:R-:W-:Y:S01]  /*4c20*/  IMAD.IADD R11, R174, 0x1, R11 ;  /* 0x00000001ae0b7824 */ /* 0x000fe200078e020b */
[----:B------:R-:W-:Y:S01]  /*4c30*/  LOP3.LUT R8, R4, 0x40, RZ, 0x3c, !PT ;  /* 0x0000004004087812 */ /* 0x000fe200078e3cff */
[----:B------:R2:W-:Y:S01]  /*4c40*/  STL [R1+0x8], R5 ;  /* 0x0000080501007387 */ /* 0x0005e20000100800 */
[----:B------:R-:W-:-:S02]  /*4c50*/  IMAD.IADD R10, R174, 0x1, R10 ;  /* 0x00000001ae0a7824 */ /* 0x000fc400078e020a */
[----:B------:R-:W-:Y:S01]  /*4c60*/  IMAD.IADD R9, R174, 0x1, R9 ;  /* 0x00000001ae097824 */ /* 0x000fe200078e0209 */
[----:B-1----:R-:W-:Y:S01]  /*4c70*/  LOP3.LUT R7, R4, 0x50, RZ, 0x3c, !PT ;  /* 0x0000005004077812 */ /* 0x002fe200078e3cff */
[----:B------:R-:W-:Y:S01]  /*4c80*/  IMAD.IADD R8, R174, 0x1, R8 ;  /* 0x00000001ae087824 */ /* 0x000fe200078e0208 */
[C---:B------:R-:W-:Y:S01]  /*4c90*/  LOP3.LUT R6, R4.reuse, 0x60, RZ, 0x3c, !PT ;  /* 0x0000006004067812 */ /* 0x040fe200078e3cff */
[----:B------:R1:W-:Y:S01]  /*4ca0*/  STL.64 [R1+0x3f0], R176 ;  /* 0x0003f0b001007387 */ /* 0x0003e20000100a00 */
[----:B------:R-:W-:Y:S01]  /*4cb0*/  IMAD.MOV.U32 R15, RZ, RZ, -0x800000 ;  /* 0xff800000ff0f7424 */ /* 0x000fe200078e00ff */
[----:B0-----:R-:W-:Y:S02]  /*4cc0*/  CS2R R2, SRZ ;  /* 0x0000000000027805 */ /* 0x001fe4000001ff00 */
[----:B--2---:R-:W-:Y:S01]  /*4cd0*/  LOP3.LUT R5, R4, 0x70, RZ, 0x3c, !PT ;  /* 0x0000007004057812 */ /* 0x004fe200078e3cff */
[C---:B------:R-:W-:Y:S02]  /*4ce0*/  IMAD.IADD R7, R174.reuse, 0x1, R7 ;  /* 0x00000001ae077824 */ /* 0x040fe400078e0207 */
[----:B------:R-:W-:-:S02]  /*4cf0*/  IMAD.IADD R6, R174, 0x1, R6 ;  /* 0x00000001ae067824 */ /* 0x000fc400078e0206 */
[----:B------:R-:W-:Y:S02]  /*4d00*/  IMAD.IADD R5, R174, 0x1, R5 ;  /* 0x00000001ae057824 */ /* 0x000fe400078e0205 */
[----:B------:R-:W-:-:S04]  /*4d10*/  IMAD.WIDE R174, R13, 0x2, R196 ;  /* 0x000000020dae7825 */ /* 0x000fc800078e02c4 */
[----:B-1----:R-:W-:Y:S01]  /*4d20*/  IMAD.WIDE R176, R16, 0x2, R196 ;  /* 0x0000000210b07825 */ /* 0x002fe200078e02c4 */
[----:B------:R0:W-:Y:S03]  /*4d30*/  STL.64 [R1+0x3e0], R174 ;  /* 0x0003e0ae01007387 */ /* 0x0001e60000100a00 */
[----:B------:R-:W-:Y:S01]  /*4d40*/  IMAD.MOV.U32 R14, RZ, RZ, RZ ;  /* 0x000000ffff0e7224 */ /* 0x000fe200078e00ff */
[----:B------:R-:W-:Y:S04]  /*4d50*/  STL.64 [R1+0x3d8], R178 ;  /* 0x0003d8b201007387 */ /* 0x000fe80000100a00 */
[----:B------:R1:W-:Y:S01]  /*4d60*/  STL.64 [R1+0x3d0], R176 ;  /* 0x0003d0b001007387 */ /* 0x0003e20000100a00 */
[----:B0-----:R-:W-:-:S04]  /*4d70*/  IMAD.WIDE R174, R17, 0x2, R194 ;  /* 0x0000000211ae7825 */ /* 0x001fc800078e02c2 */
[----:B------:R-:W-:Y:S01]  /*4d80*/  IMAD.WIDE R16, R17, 0x2, R196 ;  /* 0x0000000211107825 */ /* 0x000fe200078e02c4 */
[----:B------:R0:W-:Y:S03]  /*4d90*/  STL.64 [R1+0x3c8], R174 ;  /* 0x0003c8ae01007387 */ /* 0x0001e60000100a00 */
[C---:B-1----:R-:W-:Y:S01]  /*4da0*/  IMAD.WIDE R176, R18.reuse, 0x2, R194 ;  /* 0x0000000212b07825 */ /* 0x042fe200078e02c2 */
[----:B------:R1:W-:Y:S04]  /*4db0*/  STL.64 [R1+0x3c0], R16 ;  /* 0x0003c01001007387 */ /* 0x0003e80000100a00 */
[----:B------:R-:W-:Y:S01]  /*4dc0*/  STL.64 [R1+0x3b8], R176 ;  /* 0x0003b8b001007387 */ /* 0x000fe20000100a00 */
[----:B0-----:R-:W-:-:S04]  /*4dd0*/  IMAD.WIDE R174, R18, 0x2, R196 ;  /* 0x0000000212ae7825 */ /* 0x001fc800078e02c4 */
[C---:B-1----:R-:W-:Y:S01]  /*4de0*/  IMAD.WIDE R16, R19.reuse, 0x2, R194 ;  /* 0x0000000213107825 */ /* 0x042fe200078e02c2 */
[----:B------:R0:W-:Y:S03]  /*4df0*/  STL.64 [R1+0x3b0], R174 ;  /* 0x0003b0ae01007387 */ /* 0x0001e60000100a00 */
[----:B------:R-:W-:Y:S01]  /*4e00*/  IMAD.WIDE R18, R19, 0x2, R196 ;  /* 0x0000000213127825 */ /* 0x000fe200078e02c4 */
[----:B------:R1:W-:Y:S04]  /*4e10*/  STL.64 [R1+0x3a8], R16 ;  /* 0x0003a81001007387 */ /* 0x0003e80000100a00 */
[----:B------:R2:W-:Y:S01]  /*4e20*/  STL.64 [R1+0x3a0], R18 ;  /* 0x0003a01201007387 */ /* 0x0005e20000100a00 */
[----:B0-----:R-:W-:-:S04]  /*4e30*/  IMAD.WIDE R174, R20, 0x2, R194 ;  /* 0x0000000214ae7825 */ /* 0x001fc800078e02c2 */
[----:B-1----:R-:W-:Y:S01]  /*4e40*/  IMAD.WIDE R16, R20, 0x2, R196 ;  /* 0x0000000214107825 */ /* 0x002fe200078e02c4 */
[----:B------:R-:W-:Y:S03]  /*4e50*/  STL.64 [R1+0x398], R174 ;  /* 0x000398ae01007387 */ /* 0x000fe60000100a00 */
[C---:B--2---:R-:W-:Y:S01]  /*4e60*/  IMAD.WIDE R18, R21.reuse, 0x2, R194 ;  /* 0x0000000215127825 */ /* 0x044fe200078e02c2 */
[----:B------:R0:W-:Y:S03]  /*4e70*/  STL.64 [R1+0x390], R16 ;  /* 0x0003901001007387 */ /* 0x0001e60000100a00 */
[----:B------:R-:W-:Y:S01]  /*4e80*/  IMAD.WIDE R20, R21, 0x2, R196 ;  /* 0x0000000215147825 */ /* 0x000fe200078e02c4 */
[----:B------:R1:W-:Y:S04]  /*4e90*/  STL.64 [R1+0x388], R18 ;  /* 0x0003881201007387 */ /* 0x0003e80000100a00 */
[----:B------:R2:W-:Y:S01]  /*4ea0*/  STL.64 [R1+0x380], R20 ;  /* 0x0003801401007387 */ /* 0x0005e20000100a00 */
[----:B0-----:R-:W-:-:S04]  /*4eb0*/  IMAD.WIDE R16, R22, 0x2, R194 ;  /* 0x0000000216107825 */ /* 0x001fc800078e02c2 */
[----:B-1----:R-:W-:Y:S01]  /*4ec0*/  IMAD.WIDE R18, R22, 0x2, R196 ;  /* 0x0000000216127825 */ /* 0x002fe200078e02c4 */
[----:B------:R0:W-:Y:S03]  /*4ed0*/  STL.64 [R1+0x378], R16 ;  /* 0x0003781001007387 */ /* 0x0001e60000100a00 */
[C---:B--2---:R-:W-:Y:S01]  /*4ee0*/  IMAD.WIDE R20, R23.reuse, 0x2, R194 ;  /* 0x0000000217147825 */ /* 0x044fe200078e02c2 */
[----:B------:R1:W-:Y:S04]  /*4ef0*/  STL.64 [R1+0x370], R18 ;  /* 0x0003701201007387 */ /* 0x0003e80000100a00 */
[----:B------:R2:W-:Y:S01]  /*4f00*/  STL.64 [R1+0x368], R20 ;  /* 0x0003681401007387 */ /* 0x0005e20000100a00 */
[----:B0-----:R-:W-:-:S04]  /*4f10*/  IMAD.WIDE R16, R23, 0x2, R196 ;  /* 0x0000000217107825 */ /* 0x001fc800078e02c4 */
[--C-:B-1----:R-:W-:Y:S01]  /*4f20*/  IMAD.WIDE R18, R152, 0x2, R194.reuse ;  /* 0x0000000298127825 */ /* 0x102fe200078e02c2 */
[----:B------:R0:W-:Y:S03]  /*4f30*/  STL.64 [R1+0x360], R16 ;  /* 0x0003601001007387 */ /* 0x0001e60000100a00 */
[----:B--2---:R-:W-:Y:S01]  /*4f40*/  IMAD.WIDE R20, R164, 0x2, R194 ;  /* 0x00000002a4147825 */ /* 0x004fe200078e02c2 */
[----:B------:R1:W-:Y:S03]  /*4f50*/  STL.64 [R1+0x358], R18 ;  /* 0x0003581201007387 */ /* 0x0003e60000100a00 */
[----:B0-----:R-:W-:-:S04]  /*4f60*/  IMAD.WIDE R16, R152, 0x2, R196 ;  /* 0x0000000298107825 */ /* 0x001fc800078e02c4 */
[C---:B-1----:R-:W-:Y:S01]  /*4f70*/  IMAD.WIDE R18, R153.reuse, 0x2, R194 ;  /* 0x0000000299127825 */ /* 0x042fe200078e02c2 */
[----:B------:R0:W-:Y:S04]  /*4f80*/  STL.64 [R1+0x350], R16 ;  /* 0x0003501001007387 */ /* 0x0001e80000100a00 */
[----:B------:R1:W-:Y:S01]  /*4f90*/  STL.64 [R1+0x348], R18 ;  /* 0x0003481201007387 */ /* 0x0003e20000100a00 */
        /* <DEDUP_REMOVED lines=41> */
[----:B-1----:R-:W-:Y:S01]  /*5230*/  IMAD.WIDE R18, R164, 0x2, R196 ;  /* 0x00000002a4127825 */ /* 0x002fe200078e02c4 */
[----:B------:R0:W-:Y:S04]  /*5240*/  STL.64 [R1+0x2a0], R16 ;  /* 0x0002a01001007387 */ /* 0x0001e80000100a00 */
        /* <DEDUP_REMOVED lines=9> */
[C---:B-1----:R-:W-:Y:S01]  /*52e0*/  IMAD.WIDE R20, R167.reuse, 0x2, R194 ;  /* 0x00000002a7147825 */ /* 0x042fe200078e02c2 */
[----:B------:R0:W-:Y:S03]  /*52f0*/  STL.64 [R1+0x270], R16 ;  /* 0x0002701001007387 */ /* 0x0001e60000100a00 */
[----:B--2---:R-:W-:Y:S01]  /*5300*/  IMAD.WIDE R18, R167, 0x2, R196 ;  /* 0x00000002a7127825 */ /* 0x004fe200078e02c4 */
        /* <DEDUP_REMOVED lines=18> */
[----:B------:R-:W-:Y:S04]  /*5430*/  STL.64 [R1+0x220], R20 ;  /* 0x0002201401007387 */ /* 0x000fe80000100a00 */
[----:B------:R1:W-:Y:S01]  /*5440*/  STL.64 [R1+0x218], R18 ;  /* 0x0002181201007387 */ /* 0x0003e20000100a00 */
[----:B0-----:R-:W-:-:S05]  /*5450*/  IMAD.WIDE R16, R173, 0x2, R196 ;  /* 0x00000002ad107825 */ /* 0x001fca00078e02c4 */
[----:B------:R0:W-:Y:S01]  /*5460*/  STL.64 [R1+0x210], R16 ;  /* 0x0002101001007387 */ /* 0x0001e20000100a00 */
[----:B-1----:R-:W-:Y:S02]  /*5470*/  IMAD.U32 R18, RZ, RZ, UR10 ;  /* 0x0000000aff127e24 */ /* 0x002fe4000f8e00ff */
[----:B------:R-:W-:Y:S01]  /*5480*/  IMAD.U32 R19, RZ, RZ, UR11 ;  /* 0x0000000bff137e24 */ /* 0x000fe2000f8e00ff */
[----:B------:R-:W-:-:S04]  /*5490*/  UIADD3.64 UR10, UR6, 0x100, URZ ;  /* 0x00000100060a7897 */ /* 0x000fc8000fffe03f */
[----:B------:R1:W-:Y:S01]  /*54a0*/  STL.64 [R1+0x580], R18 ;  /* 0x0005801201007387 */ /* 0x0003e20000100a00 */
[----:B0-----:R-:W-:Y:S02]  /*54b0*/  IMAD.U32 R16, RZ, RZ, UR14 ;  /* 0x0000000eff107e24 */ /* 0x001fe4000f8e00ff */
[----:B------:R-:W-:Y:S01]  /*54c0*/  IMAD.U32 R17, RZ, RZ, UR15 ;  /* 0x0000000fff117e24 */ /* 0x000fe2000f8e00ff */
[----:B------:R-:W-:-:S04]  /*54d0*/  UIADD3.64 UR14, UR6, 0x102, URZ ;  /* 0x00000102060e7897 */ /* 0x000fc8000fffe03f */
        /* <DEDUP_REMOVED lines=68> */
[----:B------:R1:W-:Y:S02]  /*5920*/  STL.64 [R1+0x4f0], R18 ;  /* 0x0004f01201007387 */ /* 0x0003e40000100a00 */
[----:B0-----:R-:W-:Y:S02]  /*5930*/  IMAD.U32 R16, RZ, RZ, UR58 ;  /* 0x0000003aff107e24 */ /* 0x001fe4000f8e00ff */
[----:B------:R-:W-:Y:S01]  /*5940*/  IMAD.U32 R17, RZ, RZ, UR59 ;  /* 0x0000003bff117e24 */ /* 0x000fe2000f8e00ff */
[----:B------:R-:W-:-:S04]  /*5950*/  UIADD3.64 UR58, UR6, 0x82, URZ ;  /* 0x00000082063a7897 */ /* 0x000fc8000fffe03f */
[----:B------:R0:W-:Y:S02]  /*5960*/  STL.64 [R1+0x4e8], R16 ;  /* 0x0004e81001007387 */ /* 0x0001e40000100a00 */
        /* <DEDUP_REMOVED lines=117> */
[----:B------:R-:W-:-:S05]  /*60c0*/  IMAD.U32 R17, RZ, RZ, UR59 ;  /* 0x0000003bff117e24 */ /* 0x000fca000f8e00ff */
[----:B------:R1:W-:Y:S02]  /*60d0*/  STL.64 [R1+0x3f8], R16 ;  /* 0x0003f81001007387 */ /* 0x0003e40000100a00 */
.L_x_1:
[----:B-1----:R-:W2:Y:S04]  /*60e0*/  LDL.64 R18, [R1+0x578] ;  /* 0x0005780001127983 */ /* 0x002ea80000100a00 */
[----:B---3--:R-:W3:Y:S01]  /*60f0*/  LDL.64 R16, [R1+0x580] ;  /* 0x0005800001107983 */ /* 0x008ee20000100a00 */
[----:B------:R-:W-:-:S03]  /*6100*/  MOV R251, UR12 ;  /* 0x0000000c00fb7c02 */ /* 0x000fc60008000f00 */
[----:B------:R0:W-:Y:S04]  /*6110*/  STL [R1+0x5bc], R14 ;  /* 0x0005bc0e01007387 */ /* 0x0001e80000100800 */
[----:B------:R1:W-:Y:S04]  /*6120*/  STL [R1+0x5b8], R0 ;  /* 0x0005b80001007387 */ /* 0x0003e80000100800 */
[----:B------:R4:W-:Y:S01]  /*6130*/  STL [R1+0x5b4], R15 ;  /* 0x0005b40f01007387 */ /* 0x0009e20000100800 */
[----:B0-----:R-:W-:-:S03]  /*6140*/  MOV R14, UR9 ;  /* 0x00000009000e7c02 */ /* 0x001fc60008000f00 */
[----:B------:R-:W-:Y:S01]  /*6150*/  STL [R1+0x5b0], R171 ;  /* 0x0005b0ab01007387 */ /* 0x000fe20000100800 */
[----:B-1----:R-:W-:-:S03]  /*6160*/  MOV R0, UR11 ;  /* 0x0000000b00007c02 */ /* 0x002fc60008000f00 */
[----:B------:R0:W-:Y:S01]  /*6170*/  STL [R1+0x5ac], R2 ;  /* 0x0005ac0201007387 */ /* 0x0001e20000100800 */
[----:B----4-:R-:W-:-:S03]  /*6180*/  MOV R15, UR15 ;  /* 0x0000000f000f7c02 */ /* 0x010fc60008000f00 */
[----:B------:R1:W-:Y:S01]  /*6190*/  STL [R1+0x4], R0 ;  /* 0x0000040001007387 */ /* 0x0003e20000100800 */
[----:B------:R-:W-:Y:S02]  /*61a0*/  MOV R239, UR22 ;  /* 0x0000001600ef7c02 */ /* 0x000fe40008000f00 */
[----:B------:R-:W-:Y:S02]  /*61b0*/  MOV R238, UR21 ;  /* 0x0000001500ee7c02 */ /* 0x000fe40008000f00 */
[----:B------:R-:W-:Y:S02]  /*61c0*/  MOV R237, UR20 ;  /* 0x0000001400ed7c02 */ /* 0x000fe40008000f00 */
[----:B0-----:R-:W-:Y:S02]  /*61d0*/  MOV R2, UR10 ;  /* 0x0000000a00027c02 */ /* 0x001fe40008000f00 */
[----:B------:R-:W-:Y:S02]  /*61e0*/  MOV R236, UR27 ;  /* 0x0000001b00ec7c02 */ /* 0x000fe40008000f00 */
[----:B------:R-:W-:Y:S01]  /*61f0*/  MOV R171, UR14 ;  /* 0x0000000e00ab7c02 */ /* 0x000fe20008000f00 */
[----:B------:R0:W-:Y:S01]  /*6200*/  STL [R1], R2 ;  /* 0x0000000201007387 */ /* 0x0001e20000100800 */
[----:B------:R-:W-:-:S04]  /*6210*/  IMAD.WIDE R152, R3, 0x2, R194 ;  /* 0x0000000203987825 */ /* 0x000fc800078e02c2 */
[----:B------:R-:W-:Y:S01]  /*6220*/  IMAD.WIDE R156, R3, 0x2, R196 ;  /* 0x00000002039c7825 */ /* 0x000fe200078e02c4 */
[----:B------:R4:W-:Y:S01]  /*6230*/  STL.64 [R1+0x5c0], R14 ;  /* 0x0005c00e01007387 */ /* 0x0009e20000100a00 */
[----:B------:R-:W-:Y:S01]  /*6240*/  UMOV UR59, 0x40000040 ;  /* 0x40000040003b7882 */ /* 0x000fe20000000000 */
[----:B-1----:R-:W-:Y:S02]  /*6250*/  MOV R0, UR8 ;  /* 0x0000000800007c02 */ /* 0x002fe40008000f00 */
[----:B------:R-:W5:Y:S01]  /*6260*/  LDL.64 R172, [R1+0x590] ;  /* 0x0005900001ac7983 */ /* 0x000f620000100a00 */
[----:B0-----:R-:W-:-:S03]  /*6270*/  MOV R2, UR13 ;  /* 0x0000000d00027c02 */ /* 0x001fc60008000f00 */
[----:B------:R-:W5:Y:S04]  /*6280*/  LDL.64 R180, [R1+0x588] ;  /* 0x0005880001b47983 */ /* 0x000f680000100a00 */
[----:B----4-:R-:W4:Y:S04]  /*6290*/  LDL.64 R14, [R1+0x3d0] ;  /* 0x0003d000010e7983 */ /* 0x010f280000100a00 */
[----:B------:R-:W4:Y:S04]  /*62a0*/  LDL.64 R178, [R1+0x3f0] ;  /* 0x0003f00001b27983 */ /* 0x000f280000100a00 */
[----:B------:R-:W4:Y:S04]  /*62b0*/  LDL.64 R188, [R1+0x3e0] ;  /* 0x0003e00001bc7983 */ /* 0x000f280000100a00 */
[----:B------:R-:W4:Y:S04]  /*62c0*/  LDL.64 R174, [R1+0x3d8] ;  /* 0x0003d80001ae7983 */ /* 0x000f280000100a00 */
[----:B------:R-:W4:Y:S04]  /*62d0*/  LDG.E.U16 R152, desc[UR60][R152.64] ;  /* 0x0000003c98987981 */ /* 0x000f28000c1e1500 */
[----:B------:R-:W4:Y:S01]  /*62e0*/  LDG.E.U16 R153, desc[UR60][R156.64] ;  /* 0x0000003c9c997981 */ /* 0x000f22000c1e1500 */
[----:B------:R-:W-:-:S02]  /*62f0*/  MOV R210, UR43 ;  /* 0x0000002b00d27c02 */ /* 0x000fc40008000f00 */
[----:B------:R-:W-:Y:S02]  /*6300*/  MOV R208, UR42 ;  /* 0x0000002a00d07c02 */ /* 0x000fe40008000f00 */
[----:B------:R-:W-:Y:S02]  /*6310*/  MOV R205, UR41 ;  /* 0x0000002900cd7c02 */ /* 0x000fe40008000f00 */
[----:B------:R-:W-:Y:S02]  /*6320*/  MOV R203, UR40 ;  /* 0x0000002800cb7c02 */ /* 0x000fe40008000f00 */
[----:B--2---:R-:W-:Y:S02]  /*6330*/  R2UR UR10, R18 ;  /* 0x00000000120a72ca */ /* 0x004fe400000e0000 */
[----:B------:R-:W-:Y:S02]  /*6340*/  R2UR UR11, R19 ;  /* 0x00000000130b72ca */ /* 0x000fe400000e0000 */
[----:B---3--:R-:W-:-:S02]  /*6350*/  R2UR UR14, R16 ;  /* 0x00000000100e72ca */ /* 0x008fc400000e0000 */
[----:B------:R-:W-:Y:S02]  /*6360*/  R2UR UR15, R17 ;  /* 0x00000000110f72ca */ /* 0x000fe400000e0000 */
[----:B------:R-:W2:Y:S04]  /*6370*/  LDL.64 R16, [R1+0x570] ;  /* 0x0005700001107983 */ /* 0x000ea80000100a00 */
[----:B------:R0:W-:Y:S04]  /*6380*/  STL.64 [R1+0x5c8], R238 ;  /* 0x0005c8ee01007387 */ /* 0x0001e80000100a00 */
[----:B------:R1:W-:Y:S04]  /*6390*/  STL.64 [R1+0x5d0], R236 ;  /* 0x0005d0ec01007387 */ /* 0x0003e80000100a00 */
[----:B------:R-:W3:Y:S04]  /*63a0*/  LDL.64 R190, [R1+0x390] ;  /* 0x0003900001be7983 */ /* 0x000ee80000100a00 */
[----:B------:R-:W2:Y:S04]  /*63b0*/  LDL.64 R176, [R1+0x3c8] ;  /* 0x0003c80001b07983 */ /* 0x000ea80000100a00 */
[----:B------:R-:W2:Y:S04]  /*63c0*/  LDL.64 R184, [R1+0x3b0] ;  /* 0x0003b00001b87983 */ /* 0x000ea80000100a00 */
[----:B------:R-:W2:Y:S04]  /*63d0*/  LDL.64 R198, [R1+0x3a0] ;  /* 0x0003a00001c67983 */ /* 0x000ea80000100a00 */
[----:B------:R-:W2:Y:S04]  /*63e0*/  LDL.64 R192, [R1+0x388] ;  /* 0x0003880001c07983 */ /* 0x000ea80000100a00 */
[----:B------:R-:W2:Y:S04]  /*63f0*/  LDL.64 R186, [R1+0x3b8] ;  /* 0x0003b80001ba7983 */ /* 0x000ea80000100a00 */
[----:B0-----:R-:W2:Y:S04]  /*6400*/  LDL.64 R238, [R1+0x358] ;  /* 0x0003580001ee7983 */ /* 0x001ea80000100a00 */
[----:B------:R-:W2:Y:S01]  /*6410*/  LDL.64 R206, [R1+0x3a8] ;  /* 0x0003a80001ce7983 */ /* 0x000ea20000100a00 */
[----:B-----5:R-:W-:-:S03]  /*6420*/  IMAD.WIDE R182, R3, 0x2, R172 ;  /* 0x0000000203b67825 */ /* 0x020fc600078e02ac */
[----:B------:R-:W5:Y:S01]  /*6430*/  LDL.64 R172, [R1+0x3c0] ;  /* 0x0003c00001ac7983 */ /* 0x000f620000100a00 */
[----:B------:R-:W-:-:S03]  /*6440*/  IMAD.WIDE R154, R3, 0x2, R180 ;  /* 0x00000002039a7825 */ /* 0x000fc600078e02b4 */
[----:B------:R-:W2:Y:S01]  /*6450*/  LDG.E.U16 R182, desc[UR60][R182.64] ;  /* 0x0000003cb6b67981 */ /* 0x000ea2000c1e1500 */
[----:B----4-:R-:W-:-:S03]  /*6460*/  IMAD.WIDE R158, R3, 0x2, R14 ;  /* 0x00000002039e7825 */ /* 0x010fc600078e020e */
[----:B------:R-:W4:Y:S04]  /*6470*/  LDL.64 R14, [R1+0x398] ;  /* 0x00039800010e7983 */ /* 0x000f280000100a00 */
[----:B------:R5:W2:Y:S01]  /*6480*/  LDG.E.U16 R181, desc[UR60][R154.64] ;  /* 0x0000003c9ab57981 */ /* 0x000aa2000c1e1500 */
[----:B------:R-:W-:-:S03]  /*6490*/  IMAD.WIDE R160, R3, 0x2, R188 ;  /* 0x0000000203a07825 */ /* 0x000fc600078e02bc */
[----:B------:R-:W2:Y:S01]  /*64a0*/  LDL.64 R188, [R1+0x380] ;  /* 0x0003800001bc7983 */ /* 0x000ea20000100a00 */
[----:B------:R-:W-:-:S03]  /*64b0*/  IMAD.WIDE R174, R3, 0x2, R174 ;  /* 0x0000000203ae7825 */ /* 0x000fc600078e02ae */
[----:B-1----:R-:W2:Y:S04]  /*64c0*/  LDL.64 R236, [R1+0x350] ;  /* 0x0003500001ec7983 */ /* 0x002ea80000100a00 */
[----:B------:R-:W2:Y:S01]  /*64d0*/  LDG.E.U16 R174, desc[UR60][R174.64] ;  /* 0x0000003caeae7981 */ /* 0x000ea2000c1e1500 */
[----:B---3--:R-:W-:-:S04]  /*64e0*/  IMAD.WIDE R190, R3, 0x2, R190 ;  /* 0x0000000203be7825 */ /* 0x008fc800078e02be */
[C---:B-----5:R-:W-:Y:S02]  /*64f0*/  IMAD.WIDE R154, R3.reuse, 0x2, R172 ;  /* 0x00000002039a7825 */ /* 0x060fe400078e02ac */
[----:B------:R-:W3:Y:S04]  /*6500*/  LDG.E.U16 R173, desc[UR60][R158.64] ;  /* 0x0000003c9ead7981 */ /* 0x000ee8000c1e1500 */
[----:B------:R4:W5:Y:S02]  /*6510*/  LDG.E.U16 R167, desc[UR60][R154.64] ;  /* 0x0000003c9aa77981 */ /* 0x000964000c1e1500 */
[C---:B----4-:R-:W-:Y:S02]  /*6520*/  IMAD.WIDE R154, R3.reuse, 0x2, R14 ;  /* 0x00000002039a7825 */ /* 0x050fe400078e020e */
[----:B------:R-:W4:Y:S04]  /*6530*/  LDL.64 R14, [R1+0x368] ;  /* 0x00036800010e7983 */ /* 0x000f280000100a00 */
[----:B------:R-:W5:Y:S04]  /*6540*/  LDG.E.U16 R155, desc[UR60][R154.64] ;  /* 0x0000003c9a9b7981 */ /* 0x000f68000c1e1500 */
[----:B------:R-:W5:Y:S04]  /*6550*/  LDG.E.U16 R154, desc[UR60][R190.64] ;  /* 0x0000003cbe9a7981 */ /* 0x000f68000c1e1500 */
[----:B------:R-:W3:Y:S01]  /*6560*/  LDL.64 R190, [R1+0x360] ;  /* 0x0003600001be7983 */ /* 0x000ee20000100a00 */
[----:B--2---:R-:W-:-:S03]  /*6570*/  IMAD.WIDE R156, R3, 0x2, R176 ;  /* 0x00000002039c7825 */ /* 0x004fc600078e02b0 */
[----:B------:R-:W2:Y:S01]  /*6580*/  LDG.E.U16 R177, desc[UR60][R160.64] ;  /* 0x0000003ca0b17981 */ /* 0x000ea2000c1e1500 */
[----:B------:R-:W-:-:S03]  /*6590*/  IMAD.WIDE R158, R3, 0x2, R184 ;  /* 0x00000002039e7825 */ /* 0x000fc600078e02b8 */
[----:B------:R0:W5:Y:S04]  /*65a0*/  LDG.E.U16 R169, desc[UR60][R156.64] ;  /* 0x0000003c9ca97981 */ /* 0x000168000c1e1500 */
[----:B------:R-:W5:Y:S04]  /*65b0*/  LDG.E.U16 R163, desc[UR60][R158.64] ;  /* 0x0000003c9ea37981 */ /* 0x000f68000c1e1500 */
[----:B------:R-:W2:Y:S01]  /*65c0*/  LDL.64 R184, [R1+0x370] ;  /* 0x0003700001b87983 */ /* 0x000ea20000100a00 */
[----:B0-----:R-:W-:-:S03]  /*65d0*/  IMAD.WIDE R156, R3, 0x2, R198 ;  /* 0x00000002039c7825 */ /* 0x001fc600078e02c6 */
[----:B------:R-:W5:Y:S04]  /*65e0*/  LDL.64 R198, [R1+0x348] ;  /* 0x0003480001c67983 */ /* 0x000f680000100a00 */
[----:B------:R0:W5:Y:S02]  /*65f0*/  LDG.E.U16 R159, desc[UR60][R156.64] ;  /* 0x0000003c9c9f7981 */ /* 0x000164000c1e1500 */
[----:B0-----:R-:W-:-:S04]  /*6600*/  IMAD.WIDE R156, R3, 0x2, R192 ;  /* 0x00000002039c7825 */ /* 0x001fc800078e02c0 */
[C---:B---3--:R-:W-:Y:S02]  /*6610*/  IMAD.WIDE R190, R3.reuse, 0x2, R190 ;  /* 0x0000000203be7825 */ /* 0x048fe400078e02be */
[----:B------:R-:W3:Y:S02]  /*6620*/  LDG.E.U16 R156, desc[UR60][R156.64] ;  /* 0x0000003c9c9c7981 */ /* 0x000ee4000c1e1500 */
[C---:B----4-:R-:W-:Y:S02]  /*6630*/  IMAD.WIDE R192, R3.reuse, 0x2, R14 ;  /* 0x0000000203c07825 */ /* 0x050fe400078e020e */
[----:B------:R-:W4:Y:S04]  /*6640*/  LDG.E.U16 R175, desc[UR60][R190.64] ;  /* 0x0000003cbeaf7981 */ /* 0x000f28000c1e1500 */
[----:B------:R-:W4:Y:S01]  /*6650*/  LDG.E.U16 R176, desc[UR60][R192.64] ;  /* 0x0000003cc0b07981 */ /* 0x000f22000c1e1500 */
[----:B------:R-:W-:-:S03]  /*6660*/  IMAD.WIDE R164, R3, 0x2, R186 ;  /* 0x0000000203a47825 */ /* 0x000fc600078e02ba */
[----:B------:R-:W3:Y:S04]  /*6670*/  LDL.64 R186, [R1+0x378] ;  /* 0x0003780001ba7983 */ /* 0x000ee80000100a00 */
[----:B------:R-:W4:Y:S04]  /*6680*/  LDL.64 R190, [R1+0x338] ;  /* 0x0003380001be7983 */ /* 0x000f280000100a00 */
[----:B------:R-:W3:Y:S01]  /*6690*/  LDL.64 R192, [R1+0x340] ;  /* 0x0003400001c07983 */ /* 0x000ee20000100a00 */
[----:B------:R-:W-:-:S03]  /*66a0*/  IMAD.WIDE R188, R3, 0x2, R188 ;  /* 0x0000000203bc7825 */ /* 0x000fc600078e02bc */
[----:B------:R-:W3:Y:S04]  /*66b0*/  LDL.64 R14, [R1+0x320] ;  /* 0x00032000010e7983 */ /* 0x000ee80000100a00 */
[----:B------:R0:W3:Y:S01]  /*66c0*/  LDG.E.U16 R183, desc[UR60][R188.64] ;  /* 0x0000003cbcb77981 */ /* 0x0000e2000c1e1500 */
[----:B------:R-:W-:-:S03]  /*66d0*/  IMAD.WIDE R178, R3, 0x2, R178 ;  /* 0x0000000203b27825 */ /* 0x000fc600078e02b2 */
[----:B------:R-:W3:Y:S01]  /*66e0*/  LDG.E.U16 R164, desc[UR60][R164.64] ;  /* 0x0000003ca4a47981 */ /* 0x000ee2000c1e1500 */
[----:B------:R-:W-:-:S03]  /*66f0*/  IMAD.WIDE R160, R3, 0x2, R206 ;  /* 0x0000000203a07825 */ /* 0x000fc600078e02ce */
[----:B------:R-:W3:Y:S01]  /*6700*/  LDL.64 R206, [R1+0x328] ;  /* 0x0003280001ce7983 */ /* 0x000ee20000100a00 */
[----:B0-----:R-:W-:-:S03]  /*6710*/  IMAD.WIDE R188, R3, 0x2, R238 ;  /* 0x0000000203bc7825 */ /* 0x001fc600078e02ee */
[----:B------:R-:W3:Y:S01]  /*6720*/  LDG.E.U16 R178, desc[UR60][R178.64] ;  /* 0x0000003cb2b27981 */ /* 0x000ee2000c1e1500 */
[----:B--2---:R-:W-:-:S03]  /*6730*/  IMAD.WIDE R184, R3, 0x2, R184 ;  /* 0x0000000203b87825 */ /* 0x004fc600078e02b8 */
[----:B------:R-:W2:Y:S04]  /*6740*/  LDG.E.U16 R172, desc[UR60][R188.64] ;  /* 0x0000003cbcac7981 */ /* 0x000ea8000c1e1500 */
[----:B------:R-:W2:Y:S04]  /*6750*/  LDL.64 R238, [R1+0x308] ;  /* 0x0003080001ee7983 */ /* 0x000ea80000100a00 */
[----:B------:R5:W2:Y:S04]  /*6760*/  LDG.E.U16 R179, desc[UR60][R184.64] ;  /* 0x0000003cb8b37981 */ /* 0x000aa8000c1e1500 */
[----:B------:R-:W2:Y:S04]  /*6770*/  LDL.64 R188, [R1+0x330] ;  /* 0x0003300001bc7983 */ /* 0x000ea80000100a00 */
[----:B------:R-:W2:Y:S01]  /*6780*/  LDG.E.U16 R160, desc[UR60][R160.64] ;  /* 0x0000003ca0a07981 */ /* 0x000ea2000c1e1500 */
[----:B-----5:R-:W-:-:S03]  /*6790*/  IMAD.WIDE R184, R3, 0x2, R198 ;  /* 0x0000000203b87825 */ /* 0x020fc600078e02c6 */
[----:B------:R-:W5:Y:S04]  /*67a0*/  LDL.64 R198, [R1+0x2f8] ;  /* 0x0002f80001c67983 */ /* 0x000f680000100a00 */
[----:B------:R0:W5:Y:S01]  /*67b0*/  LDG.E.U16 R166, desc[UR60][R184.64] ;  /* 0x0000003cb8a67981 */ /* 0x000162000c1e1500 */
[----:B----4-:R-:W-:-:S04]  /*67c0*/  IMAD.WIDE R190, R3, 0x2, R190 ;  /* 0x0000000203be7825 */ /* 0x010fc800078e02be */
[C---:B---3--:R-:W-:Y:S01]  /*67d0*/  IMAD.WIDE R192, R3.reuse, 0x2, R192 ;  /* 0x0000000203c07825 */ /* 0x048fe200078e02c0 */
[----:B------:R-:W3:Y:S04]  /*67e0*/  LDG.E.U16 R162, desc[UR60][R190.64] ;  /* 0x0000003cbea27981 */ /* 0x000ee8000c1e1500 */
[----:B------:R-:W4:Y:S04]  /*67f0*/  LDG.E.U16 R165, desc[UR60][R192.64] ;  /* 0x0000003cc0a57981 */ /* 0x000f28000c1e1500 */
[----:B------:R-:W5:Y:S04]  /*6800*/  LDL.64 R190, [R1+0x318] ;  /* 0x0003180001be7983 */ /* 0x000f680000100a00 */
[----:B------:R-:W3:Y:S01]  /*6810*/  LDL.64 R192, [R1+0x310] ;  /* 0x0003100001c07983 */ /* 0x000ee20000100a00 */
[----:B------:R-:W-:-:S05]  /*6820*/  IMAD.WIDE R186, R3, 0x2, R186 ;  /* 0x0000000203ba7825 */ /* 0x000fca00078e02ba */
[----:B------:R1:W4:Y:S01]  /*6830*/  LDG.E.U16 R180, desc[UR60][R186.64] ;  /* 0x0000003cbab47981 */ /* 0x000322000c1e1500 */
[----:B0-----:R-:W-:-:S03]  /*6840*/  IMAD.WIDE R184, R3, 0x2, R14 ;  /* 0x0000000203b87825 */ /* 0x001fc600078e020e */
[----:B------:R-:W4:Y:S04]  /*6850*/  LDL.64 R14, [R1+0x2d0] ;  /* 0x0002d000010e7983 */ /* 0x000f280000100a00 */
[----:B------:R-:W4:Y:S01]  /*6860*/  LDG.E.U16 R157, desc[UR60][R184.64] ;  /* 0x0000003cb89d7981 */ /* 0x000f22000c1e1500 */
[----:B-1----:R-:W-:-:S03]  /*6870*/  IMAD.WIDE R186, R3, 0x2, R236 ;  /* 0x0000000203ba7825 */ /* 0x002fc600078e02ec */
[----:B------:R-:W4:Y:S04]  /*6880*/  LDL.64 R236, [R1+0x300] ;  /* 0x0003000001ec7983 */ /* 0x000f280000100a00 */
[----:B------:R0:W4:Y:S01]  /*6890*/  LDG.E.U16 R170, desc[UR60][R186.64] ;  /* 0x0000003cbaaa7981 */ /* 0x000122000c1e1500 */
[----:B--2---:R-:W-:-:S05]  /*68a0*/  IMAD.WIDE R188, R3, 0x2, R188 ;  /* 0x0000000203bc7825 */ /* 0x004fca00078e02bc */
[----:B------:R1:W2:Y:S01]  /*68b0*/  LDG.E.U16 R161, desc[UR60][R188.64] ;  /* 0x0000003cbca17981 */ /* 0x0002a2000c1e1500 */
[----:B0-----:R-:W-:-:S03]  /*68c0*/  IMAD.WIDE R186, R3, 0x2, R206 ;  /* 0x0000000203ba7825 */ /* 0x001fc600078e02ce */
[----:B------:R-:W2:Y:S04]  /*68d0*/  LDL.64 R206, [R1+0x2d8] ;  /* 0x0002d80001ce7983 */ /* 0x000ea80000100a00 */
[----:B------:R3:W2:Y:S01]  /*68e0*/  LDG.E.U16 R158, desc[UR60][R186.64] ;  /* 0x0000003cba9e7981 */ /* 0x0006a2000c1e1500 */
[----:B-1----:R-:W-:-:S03]  /*68f0*/  IMAD.WIDE R188, R3, 0x2, R238 ;  /* 0x0000000203bc7825 */ /* 0x002fc600078e02ee */
[----:B------:R-:W2:Y:S04]  /*6900*/  LDL.64 R238, [R1+0x2b0] ;  /* 0x0002b00001ee7983 */ /* 0x000ea80000100a00 */
[----:B------:R-:W2:Y:S04]  /*6910*/  LDG.E.U16 R200, desc[UR60][R188.64] ;  /* 0x0000003cbcc87981 */ /* 0x000ea8000c1e1500 */
[----:B------:R-:W2:Y:S01]  /*6920*/  LDL.64 R188, [R1+0x2e0] ;  /* 0x0002e00001bc7983 */ /* 0x000ea20000100a00 */
[----:B-----5:R-:W-:-:S04]  /*6930*/  IMAD.WIDE R184, R3, 0x2, R190 ;  /* 0x0000000203b87825 */ /* 0x020fc800078e02be */
[----:B---3--:R-:W-:-:S04]  /*6940*/  IMAD.WIDE R186, R3, 0x2, R192 ;  /* 0x0000000203ba7825 */ /* 0x008fc800078e02c0 */
[C---:B------:R-:W-:Y:S02]  /*6950*/  IMAD.WIDE R192, R3.reuse, 0x2, R198 ;  /* 0x0000000203c07825 */ /* 0x040fe400078e02c6 */
[----:B------:R-:W3:Y:S04]  /*6960*/  LDG.E.U16 R198, desc[UR60][R184.64] ;  /* 0x0000003cb8c67981 */ /* 0x000ee8000c1e1500 */
[----:B------:R-:W5:Y:S04]  /*6970*/  LDG.E.U16 R199, desc[UR60][R186.64] ;  /* 0x0000003cbac77981 */ /* 0x000f68000c1e1500 */
[----:B------:R0:W3:Y:S04]  /*6980*/  LDG.E.U16 R204, desc[UR60][R192.64] ;  /* 0x0000003cc0cc7981 */ /* 0x0000e8000c1e1500 */
[----:B------:R-:W5:Y:S04]  /*6990*/  LDL.64 R184, [R1+0x2f0] ;  /* 0x0002f00001b87983 */ /* 0x000f680000100a00 */
[----:B------:R-:W3:Y:S01]  /*69a0*/  LDL.64 R186, [R1+0x2e8] ;  /* 0x0002e80001ba7983 */ /* 0x000ee20000100a00 */
[----:B----4-:R-:W-:-:S03]  /*69b0*/  IMAD.WIDE R190, R3, 0x2, R236 ;  /* 0x0000000203be7825 */ /* 0x010fc600078e02ec */
[----:B------:R-:W4:Y:S04]  /*69c0*/  LDL.64 R236, [R1+0x2a8] ;  /* 0x0002a80001ec7983 */ /* 0x000f280000100a00 */
[----:B------:R2:W4:Y:S01]  /*69d0*/  LDG.E.U16 R202, desc[UR60][R190.64] ;  /* 0x0000003cbeca7981 */ /* 0x000522000c1e1500 */
[----:B0-----:R-:W-:-:S03]  /*69e0*/  IMAD.WIDE R192, R3, 0x2, R14 ;  /* 0x0000000203c07825 */ /* 0x001fc600078e020e */
[----:B------:R-:W4:Y:S04]  /*69f0*/  LDL.64 R14, [R1+0x2a0] ;  /* 0x0002a000010e7983 */ /* 0x000f280000100a00 */
[----:B------:R-:W4:Y:S01]  /*6a00*/  LDG.E.U16 R214, desc[UR60][R192.64] ;  /* 0x0000003cc0d67981 */ /* 0x000f22000c1e1500 */
[----:B--2---:R-:W-:-:S05]  /*6a10*/  IMAD.WIDE R190, R3, 0x2, R206 ;  /* 0x0000000203be7825 */ /* 0x004fca00078e02ce */
[----:B------:R0:W2:Y:S01]  /*6a20*/  LDG.E.U16 R212, desc[UR60][R190.64] ;  /* 0x0000003cbed47981 */ /* 0x0000a2000c1e1500 */
[----:B------:R-:W-:-:S05]  /*6a30*/  IMAD.WIDE R188, R3, 0x2, R188 ;  /* 0x0000000203bc7825 */ /* 0x000fca00078e02bc */
[----:B------:R1:W2:Y:S04]  /*6a40*/  LDG.E.U16 R209, desc[UR60][R188.64] ;  /* 0x0000003cbcd17981 */ /* 0x0002a8000c1e1500 */
[----:B------:R-:W1:Y:S01]  /*6a50*/  LDL.64 R188, [R1+0x2b8] ;  /* 0x0002b80001bc7983 */ /* 0x000e620000100a00 */
[----:B-----5:R-:W-:-:S04]  /*6a60*/  IMAD.WIDE R184, R3, 0x2, R184 ;  /* 0x0000000203b87825 */ /* 0x020fc800078e02b8 */
[C---:B---3--:R-:W-:Y:S01]  /*6a70*/  IMAD.WIDE R186, R3.reuse, 0x2, R186 ;  /* 0x0000000203ba7825 */ /* 0x048fe200078e02ba */
[----:B------:R3:W5:Y:S04]  /*6a80*/  LDG.E.U16 R206, desc[UR60][R184.64] ;  /* 0x0000003cb8ce7981 */ /* 0x000768000c1e1500 */
[----:B------:R3:W2:Y:S04]  /*6a90*/  LDG.E.U16 R207, desc[UR60][R186.64] ;  /* 0x0000003cbacf7981 */ /* 0x0006a8000c1e1500 */
[----:B------:R-:W3:Y:S04]  /*6aa0*/  LDL.64 R184, [R1+0x2c8] ;  /* 0x0002c80001b87983 */ /* 0x000ee80000100a00 */
[----:B------:R-:W5:Y:S01]  /*6ab0*/  LDL.64 R186, [R1+0x2c0] ;  /* 0x0002c00001ba7983 */ /* 0x000f620000100a00 */
[----:B0-----:R-:W-:-:S03]  /*6ac0*/  IMAD.WIDE R190, R3, 0x2, R238 ;  /* 0x0000000203be7825 */ /* 0x001fc600078e02ee */
[----:B------:R-:W2:Y:S04]  /*6ad0*/  LDL.64 R238, [R1+0x268] ;  /* 0x0002680001ee7983 */ /* 0x000ea80000100a00 */
[----:B------:R-:W2:Y:S01]  /*6ae0*/  LDG.E.U16 R222, desc[UR60][R190.64] ;  /* 0x0000003cbede7981 */ /* 0x000ea2000c1e1500 */
[----:B----4-:R-:W-:-:S03]  /*6af0*/  IMAD.WIDE R192, R3, 0x2, R236 ;  /* 0x0000000203c07825 */ /* 0x010fc600078e02ec */
[----:B------:R-:W4:Y:S04]  /*6b00*/  LDL.64 R236, [R1+0x260] ;  /* 0x0002600001ec7983 */ /* 0x000f280000100a00 */
[----:B------:R-:W4:Y:S04]  /*6b10*/  LDG.E.U16 R224, desc[UR60][R192.64] ;  /* 0x0000003cc0e07981 */ /* 0x000f28000c1e1500 */
[----:B------:R-:W2:Y:S04]  /*6b20*/  LDL.64 R190, [R1+0x288] ;  /* 0x0002880001be7983 */ /* 0x000ea80000100a00 */
[----:B------:R-:W4:Y:S01]  /*6b30*/  LDL.64 R192, [R1+0x280] ;  /* 0x0002800001c07983 */ /* 0x000f220000100a00 */
[----:B-1----:R-:W-:-:S05]  /*6b40*/  IMAD.WIDE R188, R3, 0x2, R188 ;  /* 0x0000000203bc7825 */ /* 0x002fca00078e02bc */
[----:B------:R-:W4:Y:S04]  /*6b50*/  LDG.E.U16 R220, desc[UR60][R188.64] ;  /* 0x0000003cbcdc7981 */ /* 0x000f28000c1e1500 */
[----:B------:R-:W4:Y:S01]  /*6b60*/  LDL.64 R188, [R1+0x290] ;  /* 0x0002900001bc7983 */ /* 0x000f220000100a00 */
[----:B---3--:R-:W-:-:S04]  /*6b70*/  IMAD.WIDE R184, R3, 0x2, R184 ;  /* 0x0000000203b87825 */ /* 0x008fc800078e02b8 */
[C---:B-----5:R-:W-:Y:S01]  /*6b80*/  IMAD.WIDE R186, R3.reuse, 0x2, R186 ;  /* 0x0000000203ba7825 */ /* 0x060fe200078e02ba */
[----:B------:R0:W3:Y:S04]  /*6b90*/  LDG.E.U16 R216, desc[UR60][R184.64] ;  /* 0x0000003cb8d87981 */ /* 0x0000e8000c1e1500 */
[----:B------:R-:W5:Y:S01]  /*6ba0*/  LDG.E.U16 R218, desc[UR60][R186.64] ;  /* 0x0000003cbada7981 */ /* 0x000f62000c1e1500 */
[----:B0-----:R-:W-:-:S03]  /*6bb0*/  IMAD.WIDE R184, R3, 0x2, R14 ;  /* 0x0000000203b87825 */ /* 0x001fc600078e020e */
[----:B------:R-:W3:Y:S04]  /*6bc0*/  LDL.64 R14, [R1+0x258] ;  /* 0x00025800010e7983 */ /* 0x000ee80000100a00 */
[----:B------:R-:W5:Y:S04]  /*6bd0*/  LDL.64 R186, [R1+0x298] ;  /* 0x0002980001ba7983 */ /* 0x000f680000100a00 */
[----:B------:R-:W3:Y:S04]  /*6be0*/  LDG.E.U16 R226, desc[UR60][R184.64] ;  /* 0x0000003cb8e27981 */ /* 0x000ee8000c1e1500 */
[----:B------:R-:W3:Y:S01]  /*6bf0*/  LDL.64 R184, [R1+0x278] ;  /* 0x0002780001b87983 */ /* 0x000ee20000100a00 */
[----:B--2---:R-:W-:-:S06]  /*6c00*/  IMAD.WIDE R190, R3, 0x2, R190 ;  /* 0x0000000203be7825 */ /* 0x004fcc00078e02be */
[----:B------:R-:W2:Y:S01]  /*6c10*/  LDG.E.U16 R190, desc[UR60][R190.64] ;  /* 0x0000003cbebe7981 */ /* 0x000ea2000c1e1500 */
[----:B----4-:R-:W-:-:S05]  /*6c20*/  IMAD.WIDE R188, R3, 0x2, R188 ;  /* 0x0000000203bc7825 */ /* 0x010fca00078e02bc */
[----:B------:R0:W4:Y:S02]  /*6c30*/  LDG.E.U16 R230, desc[UR60][R188.64] ;  /* 0x0000003cbce67981 */ /* 0x000124000c1e1500 */
[C---:B0-----:R-:W-:Y:S02]  /*6c40*/  IMAD.WIDE R188, R3.reuse, 0x2, R238 ;  /* 0x0000000203bc7825 */ /* 0x041fe400078e02ee */
[----:B------:R-:W2:Y:S04]  /*6c50*/  LDL.64 R238, [R1+0x220] ;  /* 0x0002200001ee7983 */ /* 0x000ea80000100a00 */
[----:B------:R-:W4:Y:S01]  /*6c60*/  LDG.E.U16 R188, desc[UR60][R188.64] ;  /* 0x0000003cbcbc7981 */ /* 0x000f22000c1e1500 */
[----:B-----5:R-:W-:-:S05]  /*6c70*/  IMAD.WIDE R186, R3, 0x2, R186 ;  /* 0x0000000203ba7825 */ /* 0x020fca00078e02ba */
[----:B------:R-:W5:Y:S01]  /*6c80*/  LDG.E.U16 R228, desc[UR60][R186.64] ;  /* 0x0000003cbae47981 */ /* 0x000f62000c1e1500 */
[----:B---3--:R-:W-:-:S03]  /*6c90*/  IMAD.WIDE R184, R3, 0x2, R184 ;  /* 0x0000000203b87825 */ /* 0x008fc600078e02b8 */
[----:B------:R-:W3:Y:S04]  /*6ca0*/  LDL.64 R186, [R1+0x270] ;  /* 0x0002700001ba7983 */ /* 0x000ee80000100a00 */
[----:B------:R0:W4:Y:S02]  /*6cb0*/  LDG.E.U16 R191, desc[UR60][R184.64] ;  /* 0x0000003cb8bf7981 */ /* 0x000124000c1e1500 */
[C---:B0-----:R-:W-:Y:S02]  /*6cc0*/  IMAD.WIDE R184, R3.reuse, 0x2, R236 ;  /* 0x0000000203b87825 */ /* 0x041fe400078e02ec */
[----:B------:R-:W5:Y:S04]  /*6cd0*/  LDL.64 R236, [R1+0x218] ;  /* 0x0002180001ec7983 */ /* 0x000f680000100a00 */
[----:B------:R-:W4:Y:S04]  /*6ce0*/  LDG.E.U16 R189, desc[UR60][R184.64] ;  /* 0x0000003cb8bd7981 */ /* 0x000f28000c1e1500 */
[----:B------:R-:W2:Y:S01]  /*6cf0*/  LDL.64 R184, [R1+0x250] ;  /* 0x0002500001b87983 */ /* 0x000ea20000100a00 */
[----:B------:R-:W-:-:S06]  /*6d00*/  IMAD.WIDE R192, R3, 0x2, R192 ;  /* 0x0000000203c07825 */ /* 0x000fcc00078e02c0 */
[----:B------:R-:W4:Y:S01]  /*6d10*/  LDG.E.U16 R192, desc[UR60][R192.64] ;  /* 0x0000003cc0c07981 */ /* 0x000f22000c1e1500 */
[----:B---3--:R-:W-:-:S05]  /*6d20*/  IMAD.WIDE R186, R3, 0x2, R186 ;  /* 0x0000000203ba7825 */ /* 0x008fca00078e02ba */
[----:B------:R0:W3:Y:S02]  /*6d30*/  LDG.E.U16 R193, desc[UR60][R186.64] ;  /* 0x0000003cbac17981 */ /* 0x0000e4000c1e1500 */
[C---:B0-----:R-:W-:Y:S02]  /*6d40*/  IMAD.WIDE R186, R3.reuse, 0x2, R14 ;  /* 0x0000000203ba7825 */ /* 0x041fe400078e020e */
[----:B------:R-:W4:Y:S04]  /*6d50*/  LDL.64 R14, [R1+0x210] ;  /* 0x00021000010e7983 */ /* 0x000f280000100a00 */
[----:B------:R-:W3:Y:S01]  /*6d60*/  LDG.E.U16 R186, desc[UR60][R186.64] ;  /* 0x0000003cbaba7981 */ /* 0x000ee2000c1e1500 */
[----:B--2---:R-:W-:-:S05]  /*6d70*/  IMAD.WIDE R184, R3, 0x2, R184 ;  /* 0x0000000203b87825 */ /* 0x004fca00078e02b8 */
[----:B------:R0:W2:Y:S04]  /*6d80*/  LDG.E.U16 R187, desc[UR60][R184.64] ;  /* 0x0000003cb8bb7981 */ /* 0x0000a8000c1e1500 */
[----:B------:R-:W0:Y:S02]  /*6d90*/  LDL.64 R184, [R1+0x248] ;  /* 0x0002480001b87983 */ /* 0x000e240000100a00 */
[----:B0-----:R-:W-:-:S05]  /*6da0*/  IMAD.WIDE R184, R3, 0x2, R184 ;  /* 0x0000000203b87825 */ /* 0x001fca00078e02b8 */
        /* <DEDUP_REMOVED lines=12> */
[----:B------:R0:W2:Y:S02]  /*6e70*/  LDG.E.U16 R248, desc[UR60][R184.64] ;  /* 0x0000003cb8f87981 */ /* 0x0000a4000c1e1500 */
[C---:B0-----:R-:W-:Y:S02]  /*6e80*/  IMAD.WIDE R184, R3.reuse, 0x2, R238 ;  /* 0x0000000203b87825 */ /* 0x041fe400078e02ee */
[----:B------:R-:W2:Y:S04]  /*6e90*/  LDL R238, [R1+0x5a0] ;  /* 0x0005a00001ee7983 */ /* 0x000ea80000100800 */
[----:B------:R5:W2:Y:S02]  /*6ea0*/  LDG.E.U16 R250, desc[UR60][R184.64] ;  /* 0x0000003cb8fa7981 */ /* 0x000aa4000c1e1500 */
[----:B-----5:R-:W-:-:S02]  /*6eb0*/  IMAD.WIDE R184, R3, 0x2, R236 ;  /* 0x0000000203b87825 */ /* 0x020fc400078e02ec */
[----:B------:R-:W5:Y:S04]  /*6ec0*/  LDL.64 R236, [R1+0x558] ;  /* 0x0005580001ec7983 */ /* 0x000f680000100a00 */
[----:B------:R4:W5:Y:S02]  /*6ed0*/  LDG.E.U16 R252, desc[UR60][R184.64] ;  /* 0x0000003cb8fc7981 */ /* 0x000964000c1e1500 */
[----:B----4-:R-:W-:Y:S02]  /*6ee0*/  IMAD.WIDE R184, R3, 0x2, R14 ;  /* 0x0000000203b87825 */ /* 0x010fe400078e020e */
[----:B------:R-:W4:Y:S04]  /*6ef0*/  LDL.64 R14, [R1+0x550] ;  /* 0x00055000010e7983 */ /* 0x000f280000100a00 */
[----:B------:R-:W4:Y:S01]  /*6f00*/  LDG.E.U16 R184, desc[UR60][R184.64] ;  /* 0x0000003cb8b87981 */ /* 0x000f22000c1e1500 */
[----:B------:R-:W-:Y:S06]  /*6f10*/  BAR.SYNC.DEFER_BLOCKING 0x0 ;  /* 0x0000000000007b1d */ /* 0x000fec0000010000 */
        /* <DEDUP_REMOVED lines=10> */
[----:B------:R1:W-:Y:S04]  /*6fc0*/  STS.U16 [R11+0x10480], R180 ;  /* 0x010480b40b007388 */ /* 0x0003e80000000400 */
[----:B------:R-:W-:Y:S04]  /*6fd0*/  STS.U16 [R11+0x14480], R179 ;  /* 0x014480b30b007388 */ /* 0x000fe80000000400 */
[----:B------:R-:W-:Y:S04]  /*6fe0*/  STS.U16 [R11+0x10880], R204 ;  /* 0x010880cc0b007388 */ /* 0x000fe80000000400 */
[----:B------:R-:W-:Y:S04]  /*6ff0*/  STS.U16 [R11+0x14880], R206 ;  /* 0x014880ce0b007388 */ /* 0x000fe80000000400 */
[----:B------:R-:W-:Y:S04]  /*7000*/  STS.U16 [R11+0x10c80], R191 ;  /* 0x010c80bf0b007388 */ /* 0x000fe80000000400 */
[----:B---3--:R-:W-:Y:S04]  /*7010*/  STS.U16 [R11+0x14c80], R193 ;  /* 0x014c80c10b007388 */ /* 0x008fe80000000400 */
        /* <DEDUP_REMOVED lines=38> */
[----:B0-----:R-:W2:Y:S04]  /*7280*/  LDL.64 R182, [R1+0x548] ;  /* 0x0005480001b67983 */ /* 0x001ea80000100a00 */
[----:B-1----:R-:W3:Y:S04]  /*7290*/  LDL.64 R180, [R1+0x560] ;  /* 0x0005600001b47983 */ /* 0x002ee80000100a00 */
[----:B------:R-:W-:Y:S01]  /*72a0*/  STS.U16 [R6+0x10f00], R248 ;  /* 0x010f00f806007388 */ /* 0x000fe20000000400 */
[----:B------:R-:W-:Y:S01]  /*72b0*/  R2UR UR58, R238 ;  /* 0x00000000ee3a72ca */ /* 0x000fe200000e0000 */
[----:B------:R-:W-:-:S02]  /*72c0*/  UIADD3.64 UR12, UR4, 0x80, URZ ;  /* 0x00000080040c7897 */ /* 0x000fc4000fffe03f */
[----:B------:R-:W-:Y:S01]  /*72d0*/  UIADD3.64 UR8, UR4, 0x100, URZ ;  /* 0x0000010004087897 */ /* 0x000fe2000fffe03f */
[----:B------:R-:W-:Y:S04]  /*72e0*/  STS.U16 [R6+0x14f00], R250 ;  /* 0x014f00fa06007388 */ /* 0x000fe80000000400 */
[----:B------:R-:W-:Y:S04]  /*72f0*/  STS.U16 [R5+0x10380], R155 ;  /* 0x0103809b05007388 */ /* 0x000fe80000000400 */
[----:B------:R-:W-:Y:S04]  /*7300*/  STS.U16 [R5+0x14380], R154 ;  /* 0x0143809a05007388 */ /* 0x000fe80000000400 */
[----:B------:R-:W-:Y:S04]  /*7310*/  STS.U16 [R5+0x10780], R198 ;  /* 0x010780c605007388 */ /* 0x000fe80000000400 */
[----:B------:R0:W-:Y:S04]  /*7320*/  STS.U16 [R5+0x14780], R199 ;  /* 0x014780c705007388 */ /* 0x0001e80000000400 */
[----:B------:R-:W-:Y:S04]  /*7330*/  STS.U16 [R5+0x10b80], R228 ;  /* 0x010b80e405007388 */ /* 0x000fe80000000400 */
[----:B------:R-:W-:Y:S04]  /*7340*/  STS.U16 [R5+0x14b80], R230 ;  /* 0x014b80e605007388 */ /* 0x000fe80000000400 */
[----:B-----5:R-:W-:Y:S04]  /*7350*/  STS.U16 [R5+0x10f80], R252 ;  /* 0x010f80fc05007388 */ /* 0x020fe80000000400 */
[----:B----4-:R1:W-:Y:S01]  /*7360*/  STS.U16 [R5+0x14f80], R184 ;  /* 0x014f80b805007388 */ /* 0x0103e20000000400 */
[----:B------:R4:W-:Y:S06]  /*7370*/  MEMBAR.ALL.CTA ;  /* 0x0000000000007992 */ /* 0x0009ec0000008000 */
[----:B----4-:R-:W4:Y:S01]  /*7380*/  FENCE.VIEW.ASYNC.S ;  /* 0x00000000000073c6 */ /* 0x010f220000000000 */
[----:B------:R-:W-:-:S02]  /*7390*/  R2UR UR42, R16 ;  /* 0x00000000102a72ca */ /* 0x000fc400000e0000 */
[----:B------:R-:W-:Y:S01]  /*73a0*/  R2UR UR43, R17 ;  /* 0x00000000112b72ca */ /* 0x000fe200000e0000 */
[----:B------:R-:W-:Y:S01]  /*73b0*/  UIADD3.64 UR40, UR4, 0x180, URZ ;  /* 0x0000018004287897 */ /* 0x000fe2000fffe03f */
[----:B------:R-:W5:Y:S04]  /*73c0*/  LDL.64 R238, [R1+0x540] ;  /* 0x0005400001ee7983 */ /* 0x000f680000100a00 */
[----:B0-----:R-:W5:Y:S01]  /*73d0*/  LDL.64 R198, [R1+0x530] ;  /* 0x0005300001c67983 */ /* 0x001f620000100a00 */
[----:B------:R-:W-:-:S03]  /*73e0*/  MOV R170, UR56 ;  /* 0x0000003800aa7c02 */ /* 0x000fc60008000f00 */
[----:B------:R-:W5:Y:S04]  /*73f0*/  LDL.64 R192, [R1+0x528] ;  /* 0x0005280001c07983 */ /* 0x000f680000100a00 */
[----:B------:R-:W5:Y:S04]  /*7400*/  LDL.64 R190, [R1+0x520] ;  /* 0x0005200001be7983 */ /* 0x000f680000100a00 */
[----:B------:R-:W5:Y:S01]  /*7410*/  LDL.64 R188, [R1+0x518] ;  /* 0x0005180001bc7983 */ /* 0x000f620000100a00 */
[----:B----4-:R-:W-:Y:S01]  /*7420*/  BAR.SYNC.DEFER_BLOCKING 0x0 ;  /* 0x0000000000007b1d */ /* 0x010fe20000010000 */
[----:B------:R-:W-:-:S02]  /*7430*/  MOV R249, UR19 ;  /* 0x0000001300f97c02 */ /* 0x000fc40008000f00 */
[----:B------:R-:W-:Y:S02]  /*7440*/  MOV R247, UR18 ;  /* 0x0000001200f77c02 */ /* 0x000fe40008000f00 */
[----:B------:R-:W-:Y:S02]  /*7450*/  MOV R245, UR17 ;  /* 0x0000001100f57c02 */ /* 0x000fe40008000f00 */
[----:B------:R-:W-:Y:S01]  /*7460*/  MOV R243, UR16 ;  /* 0x0000001000f37c02 */ /* 0x000fe20008000f00 */
[----:B------:R-:W4:Y:S01]  /*7470*/  LDL.64 R186, [R1+0x510] ;  /* 0x0005100001ba7983 */ /* 0x000f220000100a00 */
[----:B------:R-:W-:Y:S01]  /*7480*/  MOV R241, UR23 ;  /* 0x0000001700f17c02 */ /* 0x000fe20008000f00 */
[----:B------:R-:W-:Y:S01]  /*7490*/  UIADD3.64 UR20, UR4, 0x500, URZ ;  /* 0x0000050004147897 */ /* 0x000fe2000fffe03f */
[----:B------:R-:W-:Y:S01]  /*74a0*/  MOV R235, UR26 ;  /* 0x0000001a00eb7c02 */ /* 0x000fe20008000f00 */
[----:B------:R-:W4:Y:S01]  /*74b0*/  LDL.64 R178, [R1+0x500] ;  /* 0x0005000001b27983 */ /* 0x000f220000100a00 */
[----:B------:R-:W-:-:S02]  /*74c0*/  MOV R234, UR25 ;  /* 0x0000001900ea7c02 */ /* 0x000fc40008000f00 */
[----:B------:R-:W-:Y:S01]  /*74d0*/  MOV R233, UR24 ;  /* 0x0000001800e97c02 */ /* 0x000fe20008000f00 */
[----:B------:R-:W4:Y:S01]  /*74e0*/  LDL.64 R176, [R1+0x4f8] ;  /* 0x0004f80001b07983 */ /* 0x000f220000100a00 */
[----:B------:R-:W-:-:S06]  /*74f0*/  WARPGROUP.ARRIVE ;  /* 0x00000000000079c5 */ /* 0x000fcc0000000000 */
[----:B------:R-:W-:Y:S01]  /*7500*/  HGMMA.64x16x16.F32 R160, gdesc[UR56].tnspA, RZ, !UPT ;  /* 0x2020000038a079f0 */ /* 0x000fe2000c7008ff */
[----:B------:R-:W-:Y:S02]  /*7510*/  R2UR UR58, R236 ;  /* 0x00000000ec3a72ca */ /* 0x000fe400000e0000 */
[----:B------:R-:W-:Y:S02]  /*7520*/  R2UR UR59, R237 ;  /* 0x00000000ed3b72ca */ /* 0x000fe400000e0000 */
[----:B------:R-:W5:Y:S01]  /*7530*/  LDL.64 R236, [R1+0x568] ;  /* 0x0005680001ec7983 */ /* 0x000f620000100a00 */
[----:B------:R-:W-:Y:S04]  /*7540*/  HGMMA.64x16x16.F32 R160, gdesc[UR4].tnspA, R160 ;  /* 0x2020000004a079f0 */ /* 0x000fe800087008a0 */
[----:B------:R-:W-:Y:S04]  /*7550*/  HGMMA.64x16x16.F32 R160, gdesc[UR12].tnspA, R160 ;  /* 0x202000000ca079f0 */ /* 0x000fe800087008a0 */
[----:B------:R-:W-:Y:S01]  /*7560*/  HGMMA.64x16x16.F32 R160, gdesc[UR8].tnspA, R160 ;  /* 0x2020000008a079f0 */ /* 0x000fe200087008a0 */
[----:B------:R-:W-:Y:S01]  /*7570*/  UIADD3.64 UR12, UR4, 0x200, URZ ;  /* 0x00000200040c7897 */ /* 0x000fe2000fffe03f */
[----:B------:R-:W-:-:S02]  /*7580*/  R2UR UR10, R14 ;  /* 0x000000000e0a72ca */ /* 0x000fc400000e0000 */
[----:B------:R-:W-:Y:S01]  /*7590*/  HGMMA.64x16x16.F32 R160, gdesc[UR40].tnspA, R160 ;  /* 0x2020000028a079f0 */ /* 0x000fe200087008a0 */
[----:B--2---:R-:W-:Y:S02]  /*75a0*/  R2UR UR14, R182 ;  /* 0x00000000b60e72ca */ /* 0x004fe400000e0000 */
[----:B------:R-:W-:-:S11]  /*75b0*/  R2UR UR15, R183 ;  /* 0x00000000b70f72ca */ /* 0x000fd600000e0000 */
[----:B------:R-:W-:Y:S02]  /*75c0*/  MOV R175, UR14 ;  /* 0x0000000e00af7c02 */ /* 0x000fe40008000f00 */
[----:B------:R-:W-:Y:S02]  /*75d0*/  MOV R174, UR15 ;  /* 0x0000000f00ae7c02 */ /* 0x000fe40008000f00 */
[----:B------:R-:W-:Y:S02]  /*75e0*/  R2UR UR11, R15 ;  /* 0x000000000f0b72ca */ /* 0x000fe400000e0000 */
[----:B------:R-:W2:Y:S01]  /*75f0*/  LDL.64 R14, [R1+0x538] ;  /* 0x00053800010e7983 */ /* 0x000ea20000100a00 */
[----:B------:R-:W-:Y:S02]  /*7600*/  MOV R173, UR10 ;  /* 0x0000000a00ad7c02 */ /* 0x000fe40008000f00 */
[----:B---3--:R-:W-:Y:S01]  /*7610*/  R2UR UR10, R180 ;  /* 0x00000000b40a72ca */ /* 0x008fe200000e0000 */
[----:B------:R-:W-:-:S07]  /*7620*/  UIADD3.64 UR8, UR4, 0x280, URZ ;  /* 0x0000028004087897 */ /* 0x000fce000fffe03f */
[----:B------:R-:W-:Y:S02]  /*7630*/  MOV R172, UR11 ;  /* 0x0000000b00ac7c02 */ /* 0x000fe40008000f00 */
[----:B------:R-:W-:Y:S02]  /*7640*/  R2UR UR11, R181 ;  /* 0x00000000b50b72ca */ /* 0x000fe400000e0000 */
[----:B------:R-:W-:Y:S02]  /*7650*/  MOV R169, UR57 ;  /* 0x0000003900a97c02 */ /* 0x000fe40008000f00 */
[----:B-----5:R-:W-:Y:S02]  /*7660*/  R2UR UR14, R236 ;  /* 0x00000000ec0e72ca */ /* 0x020fe400000e0000 */
[----:B------:R-:W-:Y:S02]  /*7670*/  R2UR UR15, R237 ;  /* 0x00000000ed0f72ca */ /* 0x000fe400000e0000 */
[----:B------:R-:W-:-:S02]  /*7680*/  R2UR UR18, R238 ;  /* 0x00000000ee1272ca */ /* 0x000fc400000e0000 */
[----:B------:R-:W-:Y:S01]  /*7690*/  R2UR UR19, R239 ;  /* 0x00000000ef1372ca */ /* 0x000fe200000e0000 */
[----:B------:R-:W-:Y:S01]  /*76a0*/  UIADD3.64 UR16, UR4, 0x480, URZ ;  /* 0x0000048004107897 */ /* 0x000fe2000fffe03f */
[----:B------:R-:W3:Y:S01]  /*76b0*/  LDL.64 R180, [R1+0x508] ;  /* 0x0005080001b47983 */ /* 0x000ee20000100a00 */
[----:B------:R-:W-:Y:S01]  /*76c0*/  UIADD3.64 UR56, UR4, 0x300, URZ ;  /* 0x0000030004387897 */ /* 0x000fe2000fffe03f */
[----:B------:R-:W-:Y:S02]  /*76d0*/  R2UR UR26, R198 ;  /* 0x00000000c61a72ca */ /* 0x000fe400000e0000 */
[----:B------:R-:W-:Y:S01]  /*76e0*/  R2UR UR27, R199 ;  /* 0x00000000c71b72ca */ /* 0x000fe200000e0000 */
[----:B------:R-:W-:Y:S01]  /*76f0*/  UIADD3.64 UR24, UR4, 0x580, URZ ;  /* 0x0000058004187897 */ /* 0x000fe2000fffe03f */
[----:B------:R-:W-:Y:S01]  /*7700*/  MOV R232, UR31 ;  /* 0x0000001f00e87c02 */ /* 0x000fe20008000f00 */
[----:B------:R-:W-:Y:S01]  /*7710*/  HGMMA.64x16x16.F32 R160, gdesc[UR12].tnspA, R160 ;  /* 0x202000000ca079f0 */ /* 0x000fe200087008a0 */
[----:B------:R-:W-:Y:S01]  /*7720*/  MOV R231, UR30 ;  /* 0x0000001e00e77c02 */ /* 0x000fe20008000f00 */
[----:B------:R-:W5:Y:S02]  /*7730*/  LDL.LU R183, [R1+0x4] ;  /* 0x0000040001b77983 */ /* 0x000f640000300800 */
[----:B------:R-:W-:Y:S01]  /*7740*/  HGMMA.64x16x16.F32 R160, gdesc[UR8].tnspA, R160 ;  /* 0x2020000008a079f0 */ /* 0x000fe200087008a0 */
[----:B------:R-:W-:Y:S01]  /*7750*/  R2UR UR11, R172 ;  /* 0x00000000ac0b72ca */ /* 0x000fe200000e0000 */
[----:B------:R-:W-:Y:S01]  /*7760*/  UIADD3.64 UR12, UR4, 0x400, URZ ;  /* 0x00000400040c7897 */ /* 0x000fe2000fffe03f */
[----:B------:R-:W-:Y:S01]  /*7770*/  R2UR UR10, R173 ;  /* 0x00000000ad0a72ca */ /* 0x000fe200000e0000 */
[----:B------:R-:W-:Y:S01]  /*7780*/  UIADD3.64 UR8, UR4, 0x380, URZ ;  /* 0x0000038004087897 */ /* 0x000fe2000fffe03f */
[----:B------:R-:W-:Y:S01]  /*7790*/  R2UR UR15, R174 ;  /* 0x00000000ae0f72ca */ /* 0x000fe200000e0000 */
[----:B------:R-:W5:Y:S01]  /*77a0*/  LDL.LU R185, [R1] ;  /* 0x0000000001b97983 */ /* 0x000f620000300800 */
[----:B------:R-:W-:-:S02]  /*77b0*/  R2UR UR14, R175 ;  /* 0x00000000af0e72ca */ /* 0x000fc400000e0000 */
[----:B------:R-:W-:Y:S01]  /*77c0*/  R2UR UR30, R192 ;  /* 0x00000000c01e72ca */ /* 0x000fe200000e0000 */
[----:B------:R-:W5:Y:S01]  /*77d0*/  LDL.LU.64 R236, [R1+0x5d0] ;  /* 0x0005d00001ec7983 */ /* 0x000f620000300a00 */
[----:B------:R-:W-:Y:S02]  /*77e0*/  R2UR UR31, R193 ;  /* 0x00000000c11f72ca */ /* 0x000fe400000e0000 */
[----:B------:R-:W-:Y:S01]  /*77f0*/  MOV R229, UR29 ;  /* 0x0000001d00e57c02 */ /* 0x000fe20008000f00 */
[----:B------:R-:W5:Y:S01]  /*7800*/  LDL.LU.64 R238, [R1+0x5c8] ;  /* 0x0005c80001ee7983 */ /* 0x000f620000300a00 */
[----:B------:R-:W-:Y:S04]  /*7810*/  HGMMA.64x16x16.F32 R160, gdesc[UR56].tnspA, R160 ;  /* 0x2020000038a079f0 */ /* 0x000fe800087008a0 */
[----:B------:R-:W-:Y:S04]  /*7820*/  HGMMA.64x16x16.F32 R160, gdesc[UR8].tnspA, R160 ;  /* 0x2020000008a079f0 */ /* 0x000fe800087008a0 */
[----:B------:R-:W-:Y:S01]  /*7830*/  HGMMA.64x16x16.F32 R160, gdesc[UR12].tnspA, R160 ;  /* 0x202000000ca079f0 */ /* 0x000fe200087008a0 */
[----:B--2---:R-:W-:-:S02]  /*7840*/  R2UR UR22, R14 ;  /* 0x000000000e1672ca */ /* 0x004fc400000e0000 */
[----:B------:R-:W-:Y:S02]  /*7850*/  R2UR UR23, R15 ;  /* 0x000000000f1772ca */ /* 0x000fe400000e0000 */
[----:B------:R-:W-:Y:S01]  /*7860*/  MOV R227, UR28 ;  /* 0x0000001c00e37c02 */ /* 0x000fe20008000f00 */
[----:B------:R-:W-:Y:S01]  /*7870*/  HGMMA.64x16x16.F32 R160, gdesc[UR16].tnspA, R160 ;  /* 0x2020000010a079f0 */ /* 0x000fe200087008a0 */
[----:B------:R-:W-:Y:S01]  /*7880*/  MOV R225, UR35 ;  /* 0x0000002300e17c02 */ /* 0x000fe20008000f00 */
[----:B------:R-:W2:Y:S08]  /*7890*/  LDL.LU.64 R14, [R1+0x5c0] ;  /* 0x0005c000010e7983 */ /* 0x000eb00000300a00 */
[----:B------:R-:W-:Y:S01]  /*78a0*/  HGMMA.64x16x16.F32 R160, gdesc[UR20].tnspA, R160 ;  /* 0x2020000014a079f0 */ /* 0x000fe200087008a0 */
[----:B------:R-:W-:-:S03]  /*78b0*/  UIADD3.64 UR28, UR4, 0x600, URZ ;  /* 0x00000600041c7897 */ /* 0x000fc6000fffe03f */
[----:B------:R-:W-:Y:S01]  /*78c0*/  HGMMA.64x16x16.F32 R160, gdesc[UR24].tnspA, R160 ;  /* 0x2020000018a079f0 */ /* 0x000fe200087008a0 */
[----:B------:R-:W-:Y:S02]  /*78d0*/  MOV R223, UR34 ;  /* 0x0000002200df7c02 */ /* 0x000fe40008000f00 */
[----:B------:R-:W-:Y:S02]  /*78e0*/  R2UR UR34, R190 ;  /* 0x00000000be2272ca */ /* 0x000fe400000e0000 */
[----:B------:R-:W-:Y:S02]  /*78f0*/  R2UR UR35, R191 ;  /* 0x00000000bf2372ca */ /* 0x000fe400000e0000 */
[----:B------:R-:W-:Y:S02]  /*7900*/  MOV R221, UR33 ;  /* 0x0000002100dd7c02 */ /* 0x000fe40008000f00 */
[----:B------:R-:W-:Y:S01]  /*7910*/  MOV R219, UR32 ;  /* 0x0000002000db7c02 */ /* 0x000fe20008000f00 */
[----:B------:R-:W-:Y:S01]  /*7920*/  HGMMA.64x16x16.F32 R160, gdesc[UR28].tnspA, R160 ;  /* 0x202000001ca079f0 */ /* 0x000fe200087008a0 */
[----:B------:R-:W-:Y:S01]  /*7930*/  UIADD3.64 UR32, UR4, 0x680, URZ ;  /* 0x0000068004207897 */ /* 0x000fe2000fffe03f */
[----:B------:R-:W-:-:S02]  /*7940*/  MOV R217, UR39 ;  /* 0x0000002700d97c02 */ /* 0x000fc40008000f00 */
[----:B------:R-:W-:Y:S02]  /*7950*/  MOV R215, UR38 ;  /* 0x0000002600d77c02 */ /* 0x000fe40008000f00 */
[----:B------:R-:W-:Y:S02]  /*7960*/  R2UR UR38, R188 ;  /* 0x00000000bc2672ca */ /* 0x000fe400000e0000 */
[----:B------:R-:W-:Y:S02]  /*7970*/  R2UR UR39, R189 ;  /* 0x00000000bd2772ca */ /* 0x000fe400000e0000 */
[----:B------:R-:W-:Y:S01]  /*7980*/  MOV R213, UR37 ;  /* 0x0000002500d57c02 */ /* 0x000fe20008000f00 */
[----:B------:R-:W-:Y:S01]  /*7990*/  HGMMA.64x16x16.F32 R160, gdesc[UR32].tnspA, R160 ;  /* 0x2020000020a079f0 */ /* 0x000fe200087008a0 */
[----:B------:R-:W-:Y:S01]  /*79a0*/  MOV R211, UR36 ;  /* 0x0000002400d37c02 */ /* 0x000fe20008000f00 */
[----:B------:R-:W-:Y:S01]  /*79b0*/  UIADD3.64 UR36, UR4, 0x700, URZ ;  /* 0x0000070004247897 */ /* 0x000fe2000fffe03f */
[----:B----4-:R-:W-:-:S02]  /*79c0*/  R2UR UR42, R186 ;  /* 0x00000000ba2a72ca */ /* 0x010fc400000e0000 */
[----:B------:R-:W-:Y:S01]  /*79d0*/  R2UR UR43, R187 ;  /* 0x00000000bb2b72ca */ /* 0x000fe200000e0000 */
[----:B------:R-:W-:-:S05]  /*79e0*/  UIADD3.64 UR40, UR4, 0x780, URZ ;  /* 0x0000078004287897 */ /* 0x000fca000fffe03f */
[----:B------:R-:W-:Y:S01]  /*79f0*/  HGMMA.64x16x16.F32 R160, gdesc[UR36].tnspA, R160 ;  /* 0x2020000024a079f0 */ /* 0x000fe200087008a0 */
[----:B------:R-:W-:Y:S02]  /*7a00*/  MOV R201, UR47 ;  /* 0x0000002f00c97c02 */ /* 0x000fe40008000f00 */
[----:B------:R-:W-:Y:S02]  /*7a10*/  MOV R22, UR46 ;  /* 0x0000002e00167c02 */ /* 0x000fe40008000f00 */
[----:B---3--:R-:W-:Y:S02]  /*7a20*/  R2UR UR46, R180 ;  /* 0x00000000b42e72ca */ /* 0x008fe400000e0000 */
[----:B------:R-:W-:Y:S02]  /*7a30*/  R2UR UR47, R181 ;  /* 0x00000000b52f72ca */ /* 0x000fe400000e0000 */
[----:B------:R-:W-:Y:S01]  /*7a40*/  MOV R23, UR45 ;  /* 0x0000002d00177c02 */ /* 0x000fe20008000f00 */
[----:B------:R-:W-:Y:S01]  /*7a50*/  HGMMA.64x16x16.F32 R160, gdesc[UR40].tnspA, R160 ;  /* 0x2020000028a079f0 */ /* 0x000fe200087008a0 */
[----:B------:R-:W-:Y:S01]  /*7a60*/  MOV R168, UR44 ;  /* 0x0000002c00a87c02 */ /* 0x000fe20008000f00 */
[----:B------:R-:W-:Y:S01]  /*7a70*/  UIADD3.64 UR44, UR4, 0x800, URZ ;  /* 0x00000800042c7897 */ /* 0x000fe2000fffe03f */
[----:B------:R-:W-:-:S02]  /*7a80*/  MOV R18, UR51 ;  /* 0x0000003300127c02 */ /* 0x000fc40008000f00 */
[----:B------:R-:W-:Y:S02]  /*7a90*/  MOV R19, UR50 ;  /* 0x0000003200137c02 */ /* 0x000fe40008000f00 */
[----:B------:R-:W-:Y:S02]  /*7aa0*/  R2UR UR50, R178 ;  /* 0x00000000b23272ca */ /* 0x000fe400000e0000 */
[----:B------:R-:W-:Y:S02]  /*7ab0*/  R2UR UR51, R179 ;  /* 0x00000000b33372ca */ /* 0x000fe400000e0000 */
[----:B------:R-:W-:Y:S01]  /*7ac0*/  HGMMA.64x16x16.F32 R160, gdesc[UR44].tnspA, R160 ;  /* 0x202000002ca079f0 */ /* 0x000fe200087008a0 */
[----:B------:R-:W-:Y:S02]  /*7ad0*/  MOV R20, UR49 ;  /* 0x0000003100147c02 */ /* 0x000fe40008000f00 */
        /* <DEDUP_REMOVED lines=10> */
[----:B-----5:R-:W-:-:S02]  /*7b80*/  R2UR UR11, R183 ;  /* 0x00000000b70b72ca */ /* 0x020fc400000e0000 */
[----:B------:R-:W-:Y:S02]  /*7b90*/  R2UR UR10, R185 ;  /* 0x00000000b90a72ca */ /* 0x000fe400000e0000 */
[----:B--2---:R-:W-:Y:S02]  /*7ba0*/  R2UR UR9, R14 ;  /* 0x000000000e0972ca */ /* 0x004fe400000e0000 */
[----:B------:R-:W-:Y:S01]  /*7bb0*/  R2UR UR8, R0 ;  /* 0x00000000000872ca */ /* 0x000fe200000e0000 */
[----:B------:R-:W2:Y:S01]  /*7bc0*/  LDL.LU R14, [R1+0x5bc] ;  /* 0x0005bc00010e7983 */ /* 0x000ea20000300800 */
[----:B------:R-:W-:Y:S02]  /*7bd0*/  R2UR UR15, R15 ;  /* 0x000000000f0f72ca */ /* 0x000fe400000e0000 */
[----:B------:R-:W-:Y:S01]  /*7be0*/  R2UR UR14, R171 ;  /* 0x00000000ab0e72ca */ /* 0x000fe200000e0000 */
[----:B------:R-:W3:Y:S01]  /*7bf0*/  LDL.LU R0, [R1+0x5b8] ;  /* 0x0005b80001007983 */ /* 0x000ee20000300800 */
[----:B------:R-:W-:-:S02]  /*7c00*/  R2UR UR13, R2 ;  /* 0x00000000020d72ca */ /* 0x000fc400000e0000 */
[----:B------:R-:W-:Y:S01]  /*7c10*/  R2UR UR12, R251 ;  /* 0x00000000fb0c72ca */ /* 0x000fe200000e0000 */
[----:B------:R-:W4:Y:S01]  /*7c20*/  LDL.LU R15, [R1+0x5b4] ;  /* 0x0005b400010f7983 */ /* 0x000f220000300800 */
[----:B------:R-:W-:Y:S02]  /*7c30*/  R2UR UR19, R249 ;  /* 0x00000000f91372ca */ /* 0x000fe400000e0000 */
[----:B------:R-:W-:Y:S01]  /*7c40*/  R2UR UR18, R247 ;  /* 0x00000000f71272ca */ /* 0x000fe200000e0000 */
[----:B------:R-:W5:Y:S01]  /*7c50*/  LDL.LU R171, [R1+0x5b0] ;  /* 0x0005b00001ab7983 */ /* 0x000f620000300800 */
[----:B------:R-:W-:Y:S02]  /*7c60*/  R2UR UR17, R245 ;  /* 0x00000000f51172ca */ /* 0x000fe400000e0000 */
[----:B------:R-:W-:Y:S01]  /*7c70*/  R2UR UR16, R243 ;  /* 0x00000000f31072ca */ /* 0x000fe200000e0000 */
[----:B------:R-:W5:Y:S01]  /*7c80*/  LDL.LU R2, [R1+0x5ac] ;  /* 0x0005ac0001027983 */ /* 0x000f620000300800 */
[----:B------:R-:W-:-:S02]  /*7c90*/  R2UR UR23, R241 ;  /* 0x00000000f11772ca */ /* 0x000fc400000e0000 */
[----:B------:R-:W-:Y:S01]  /*7ca0*/  R2UR UR22, R239 ;  /* 0x00000000ef1672ca */ /* 0x000fe200000e0000 */
[----:B------:R-:W2:Y:S01]  /*7cb0*/  LDL.64 R172, [R1+0x4d8] ;  /* 0x0004d80001ac7983 */ /* 0x000ea20000100a00 */
[----:B------:R-:W-:Y:S02]  /*7cc0*/  R2UR UR21, R238 ;  /* 0x00000000ee1572ca */ /* 0x000fe400000e0000 */
[----:B------:R-:W-:Y:S01]  /*7cd0*/  R2UR UR20, R237 ;  /* 0x00000000ed1472ca */ /* 0x000fe200000e0000 */
[----:B------:R-:W3:Y:S01]  /*7ce0*/  LDL.64 R176, [R1+0x4e8] ;  /* 0x0004e80001b07983 */ /* 0x000ee20000100a00 */
[----:B------:R-:W-:Y:S02]  /*7cf0*/  R2UR UR27, R236 ;  /* 0x00000000ec1b72ca */ /* 0x000fe400000e0000 */
[----:B------:R-:W-:Y:S01]  /*7d00*/  R2UR UR26, R235 ;  /* 0x00000000eb1a72ca */ /* 0x000fe200000e0000 */
[----:B------:R-:W4:Y:S01]  /*7d10*/  LDL.64 R180, [R1+0x4e0] ;  /* 0x0004e00001b47983 */ /* 0x000f220000100a00 */
[----:B------:R-:W-:-:S02]  /*7d20*/  R2UR UR25, R234 ;  /* 0x00000000ea1972ca */ /* 0x000fc400000e0000 */
[----:B------:R-:W-:Y:S01]  /*7d30*/  R2UR UR24, R233 ;  /* 0x00000000e91872ca */ /* 0x000fe200000e0000 */
[----:B-1----:R-:W5:Y:S01]  /*7d40*/  LDL.64 R184, [R1+0x4c0] ;  /* 0x0004c00001b87983 */ /* 0x002f620000100a00 */
[----:B------:R-:W-:Y:S02]  /*7d50*/  R2UR UR31, R232 ;  /* 0x00000000e81f72ca */ /* 0x000fe400000e0000 */
[----:B------:R-:W-:Y:S01]  /*7d60*/  R2UR UR30, R231 ;  /* 0x00000000e71e72ca */ /* 0x000fe200000e0000 */
[----:B------:R-:W5:Y:S01]  /*7d70*/  LDL.64 R188, [R1+0x4d0] ;  /* 0x0004d00001bc7983 */ /* 0x000f620000100a00 */
[----:B------:R-:W-:Y:S01]  /*7d80*/  HGMMA.64x16x16.F32 R160, gdesc[UR52].tnspA, R160 ;  /* 0x2020000034a079f0 */ /* 0x000fe200087008a0 */
[----:B------:R-:W-:Y:S02]  /*7d90*/  R2UR UR29, R229 ;  /* 0x00000000e51d72ca */ /* 0x000fe400000e0000 */
[----:B------:R-:W5:Y:S01]  /*7da0*/  LDL.64 R192, [R1+0x4f0] ;  /* 0x0004f00001c07983 */ /* 0x000f620000100a00 */
[----:B------:R-:W-:-:S02]  /*7db0*/  R2UR UR28, R227 ;  /* 0x00000000e31c72ca */ /* 0x000fc400000e0000 */
[----:B------:R-:W-:Y:S01]  /*7dc0*/  R2UR UR35, R225 ;  /* 0x00000000e12372ca */ /* 0x000fe200000e0000 */
[----:B------:R-:W5:Y:S01]  /*7dd0*/  LDL.64 R174, [R1+0x4c8] ;  /* 0x0004c80001ae7983 */ /* 0x000f620000100a00 */
[----:B------:R-:W-:Y:S02]  /*7de0*/  R2UR UR34, R223 ;  /* 0x00000000df2272ca */ /* 0x000fe400000e0000 */
[----:B------:R-:W-:Y:S02]  /*7df0*/  R2UR UR33, R221 ;  /* 0x00000000dd2172ca */ /* 0x000fe400000e0000 */
[----:B------:R-:W-:Y:S02]  /*7e00*/  R2UR UR32, R219 ;  /* 0x00000000db2072ca */ /* 0x000fe400000e0000 */
[----:B------:R-:W-:Y:S02]  /*7e10*/  R2UR UR39, R217 ;  /* 0x00000000d92772ca */ /* 0x000fe400000e0000 */
[----:B------:R-:W-:-:S02]  /*7e20*/  R2UR UR38, R215 ;  /* 0x00000000d72672ca */ /* 0x000fc400000e0000 */
[----:B------:R-:W-:Y:S02]  /*7e30*/  R2UR UR37, R213 ;  /* 0x00000000d52572ca */ /* 0x000fe400000e0000 */
        /* <DEDUP_REMOVED lines=8> */
[----:B------:R-:W-:Y:S01]  /*7ec0*/  R2UR UR44, R168 ;  /* 0x00000000a82c72ca */ /* 0x000fe200000e0000 */
[----:B------:R-:W-:Y:S01]  /*7ed0*/  UMOV UR58, UR48 ;  /* 0x00000030003a7c82 */ /* 0x000fe20008000000 */
[----:B------:R-:W-:Y:S01]  /*7ee0*/  UMOV UR59, UR49 ;  /* 0x00000031003b7c82 */ /* 0x000fe20008000000 */
[----:B------:R-:W-:Y:S01]  /*7ef0*/  R2UR UR51, R18 ;  /* 0x00000000123372ca */ /* 0x000fe200000e0000 */
[----:B------:R-:W5:Y:S01]  /*7f00*/  LDL.64 R210, [R1+0x4b8] ;  /* 0x0004b80001d27983 */ /* 0x000f620000100a00 */
[----:B------:R-:W-:-:S02]  /*7f10*/  R2UR UR50, R19 ;  /* 0x00000000133272ca */ /* 0x000fc400000e0000 */
[----:B------:R-:W-:Y:S01]  /*7f20*/  MOV R209, UR7 ;  /* 0x0000000700d17c02 */ /* 0x000fe20008000f00 */
[----:B------:R-:W5:Y:S01]  /*7f30*/  LDL.64 R204, [R1+0x4b0] ;  /* 0x0004b00001cc7983 */ /* 0x000f620000100a00 */
[----:B------:R-:W-:Y:S02]  /*7f40*/  MOV R207, UR6 ;  /* 0x0000000600cf7c02 */ /* 0x000fe40008000f00 */
[----:B------:R-:W-:Y:S01]  /*7f50*/  R2UR UR57, R169 ;  /* 0x00000000a93972ca */ /* 0x000fe200000e0000 */
[----:B------:R-:W5:Y:S01]  /*7f60*/  LDL.64 R202, [R1+0x4a8] ;  /* 0x0004a80001ca7983 */ /* 0x000f620000100a00 */
[----:B------:R-:W-:-:S03]  /*7f70*/  R2UR UR56, R170 ;  /* 0x00000000aa3872ca */ /* 0x000fc600000e0000 */
[----:B------:R-:W5:Y:S01]  /*7f80*/  LDL.64 R198, [R1+0x490] ;  /* 0x0004900001c67983 */ /* 0x000f620000100a00 */
[----:B------:R-:W-:Y:S01]  /*7f90*/  HGMMA.64x16x16.F32 R160, gdesc[UR8].tnspA, R160 ;  /* 0x2020000008a079f0 */ /* 0x000fe200087008a0 */
[----:B------:R-:W-:Y:S02]  /*7fa0*/  R2UR UR55, R4 ;  /* 0x00000000043772ca */ /* 0x000fe400000e0000 */
[----:B------:R-:W-:Y:S01]  /*7fb0*/  R2UR UR54, R13 ;  /* 0x000000000d3672ca */ /* 0x000fe200000e0000 */
[----:B------:R-:W5:Y:S04]  /*7fc0*/  LDL.64 R200, [R1+0x4a0] ;  /* 0x0004a00001c87983 */ /* 0x000f680000100a00 */
        /* <DEDUP_REMOVED lines=10> */
[----:B------:R-:W5:Y:S01]  /*8070*/  LDL.64 R230, [R1+0xd8] ;  /* 0x0000d80001e67983 */ /* 0x000f620000100a00 */
[----:B------:R-:W-:Y:S03]  /*8080*/  HGMMA.64x16x16.F32 R160, gdesc[UR12].tnspA, R160 ;  /* 0x202000000ca079f0 */ /* 0x000fe600087008a0 */
[----:B------:R-:W5:Y:S04]  /*8090*/  LDL.64 R232, [R1+0xa8] ;  /* 0x0000a80001e87983 */ /* 0x000f680000100a00 */
[----:B------:R-:W5:Y:S04]  /*80a0*/  LDL.64 R242, [R1+0x48] ;  /* 0x0000480001f27983 */ /* 0x000f680000100a00 */
[----:B------:R-:W5:Y:S04]  /*80b0*/  LDL.64 R240, [R1+0x40] ;  /* 0x0000400001f07983 */ /* 0x000f680000100a00 */
[----:B------:R-:W5:Y:S04]  /*80c0*/  LDL.64 R238, [R1+0x30] ;  /* 0x0000300001ee7983 */ /* 0x000f680000100a00 */
[----:B------:R-:W5:Y:S01]  /*80d0*/  LDL.64 R236, [R1+0x28] ;  /* 0x0000280001ec7983 */ /* 0x000f620000100a00 */
[----:B------:R-:W-:Y:S04]  /*80e0*/  HGMMA.64x16x16.F32 R160, gdesc[UR16].tnspA, R160 ;  /* 0x2020000010a079f0 */ /* 0x000fe800087008a0 */
[----:B------:R-:W-:Y:S04]  /*80f0*/  HGMMA.64x16x16.F32 R160, gdesc[UR20].tnspA, R160 ;  /* 0x2020000014a079f0 */ /* 0x000fe800087008a0 */
[----:B------:R-:W-:Y:S04]  /*8100*/  HGMMA.64x16x16.F32 R160, gdesc[UR24].tnspA, R160 ;  /* 0x2020000018a079f0 */ /* 0x000fe800087008a0 */
[----:B------:R-:W-:Y:S04]  /*8110*/  HGMMA.64x16x16.F32 R160, gdesc[UR28].tnspA, R160 ;  /* 0x202000001ca079f0 */ /* 0x000fe800087008a0 */
[----:B------:R-:W-:Y:S04]  /*8120*/  HGMMA.64x16x16.F32 R160, gdesc[UR32].tnspA, R160 ;  /* 0x2020000020a079f0 */ /* 0x000fe800087008a0 */
[----:B------:R-:W-:Y:S04]  /*8130*/  HGMMA.64x16x16.F32 R160, gdesc[UR36].tnspA, R160 ;  /* 0x2020000024a079f0 */ /* 0x000fe800087008a0 */
[----:B------:R-:W-:Y:S01]  /*8140*/  HGMMA.64x16x16.F32 R160, gdesc[UR40].tnspA, R160 ;  /* 0x2020000028a079f0 */ /* 0x000fe200087008a0 */
[----:B------:R-:W-:-:S02]  /*8150*/  R2UR UR49, R20 ;  /* 0x00000000143172ca */ /* 0x000fc400000e0000 */
[----:B------:R-:W-:Y:S01]  /*8160*/  R2UR UR48, R21 ;  /* 0x00000000153072ca */ /* 0x000fe200000e0000 */
[----:B------:R-:W-:Y:S01]  /*8170*/  HGMMA.64x16x16.F32 R160, gdesc[UR44].tnspA, R160 ;  /* 0x202000002ca079f0 */ /* 0x000fe200087008a0 */
[----:B------:R-:W-:Y:S01]  /*8180*/  UMOV UR6, UR52 ;  /* 0x0000003400067c82 */ /* 0x000fe20008000000 */
[----:B------:R-:W-:Y:S01]  /*8190*/  UMOV UR7, UR53 ;  /* 0x0000003500077c82 */ /* 0x000fe20008000000 */
[----:B------:R-:W-:Y:S02]  /*81a0*/  R2UR UR53, R16 ;  /* 0x00000000103572ca */ /* 0x000fe400000e0000 */
[----:B------:R-:W-:Y:S02]  /*81b0*/  R2UR UR52, R17 ;  /* 0x00000000113472ca */ /* 0x000fe400000e0000 */
[----:B------:R-:W-:Y:S02]  /*81c0*/  MOV R23, UR34 ;  /* 0x0000002200177c02 */ /* 0x000fe40008000f00 */
[----:B--2---:R-:W-:-:S03]  /*81d0*/  R2UR UR34, R172 ;  /* 0x00000000ac2272ca */ /* 0x004fc600000e0000 */
[----:B------:R-:W-:Y:S01]  /*81e0*/  HGMMA.64x16x16.F32 R160, gdesc[UR48].tnspA, R160 ;  /* 0x2020000030a079f0 */ /* 0x000fe200087008a0 */
[----:B------:R-:W-:Y:S02]  /*81f0*/  MOV R172, UR38 ;  /* 0x0000002600ac7c02 */ /* 0x000fe40008000f00 */
[----:B---3--:R-:W-:Y:S02]  /*8200*/  R2UR UR38, R176 ;  /* 0x00000000b02672ca */ /* 0x008fe400000e0000 */
[----:B------:R-:W-:Y:S02]  /*8210*/  MOV R176, UR42 ;  /* 0x0000002a00b07c02 */ /* 0x000fe40008000f00 */
[----:B----4-:R-:W-:Y:S02]  /*8220*/  R2UR UR42, R180 ;  /* 0x00000000b42a72ca */ /* 0x010fe400000e0000 */
[----:B------:R-:W-:Y:S02]  /*8230*/  MOV R180, UR46 ;  /* 0x0000002e00b47c02 */ /* 0x000fe40008000f00 */
[----:B-----5:R-:W-:-:S02]  /*8240*/  R2UR UR46, R184 ;  /* 0x00000000b82e72ca */ /* 0x020fc400000e0000 */
[----:B------:R-:W-:Y:S02]  /*8250*/  MOV R184, UR50 ;  /* 0x0000003200b87c02 */ /* 0x000fe40008000f00 */
[----:B------:R-:W-:Y:S02]  /*8260*/  R2UR UR50, R188 ;  /* 0x00000000bc3272ca */ /* 0x000fe400000e0000 */
[----:B------:R-:W-:Y:S02]  /*8270*/  MOV R187, UR55 ;  /* 0x0000003700bb7c02 */ /* 0x000fe40008000f00 */
[----:B------:R-:W-:Y:S02]  /*8280*/  MOV R188, UR54 ;  /* 0x0000003600bc7c02 */ /* 0x000fe40008000f00 */
[----:B------:R-:W-:Y:S02]  /*8290*/  MOV R183, UR51 ;  /* 0x0000003300b77c02 */ /* 0x000fe40008000f00 */
[----:B------:R-:W-:-:S02]  /*82a0*/  R2UR UR51, R189 ;  /* 0x00000000bd3372ca */ /* 0x000fc400000e0000 */
[----:B------:R-:W-:Y:S02]  /*82b0*/  MOV R189, UR53 ;  /* 0x0000003500bd7c02 */ /* 0x000fe40008000f00 */
[----:B------:R-:W-:Y:S01]  /*82c0*/  MOV R190, UR52 ;  /* 0x0000003400be7c02 */ /* 0x000fe20008000f00 */
[----:B------:R-:W-:Y:S01]  /*82d0*/  HGMMA.64x16x16.F32 R160, gdesc[UR52].tnspA, R160 ;  /* 0x2020000034a079f0 */ /* 0x000fe200087008a0 */
[----:B------:R-:W-:Y:S02]  /*82e0*/  R2UR UR54, R192 ;  /* 0x00000000c03672ca */ /* 0x000fe400000e0000 */
[----:B------:R-:W-:Y:S01]  /*82f0*/  R2UR UR55, R193 ;  /* 0x00000000c13772ca */ /* 0x000fe200000e0000 */
[----:B------:R-:W-:Y:S01]  /*8300*/  UMOV UR52, UR56 ;  /* 0x0000003800347c82 */ /* 0x000fe20008000000 */
[----:B------:R-:W-:-:S11]  /*8310*/  UMOV UR53, UR57 ;  /* 0x0000003900357c82 */ /* 0x000fd60008000000 */
[----:B------:R-:W-:Y:S01]  /*8320*/  HGMMA.64x16x16.F32 R152, gdesc[UR52].tnspA, RZ, !UPT ;  /* 0x20200000349879f0 */ /* 0x000fe2000c7008ff */
[----:B------:R-:W-:Y:S02]  /*8330*/  MOV R170, UR39 ;  /* 0x0000002700aa7c02 */ /* 0x000fe40008000f00 */
[----:B------:R-:W-:Y:S02]  /*8340*/  R2UR UR39, R177 ;  /* 0x00000000b12772ca */ /* 0x000fe400000e0000 */
[----:B------:R-:W-:Y:S02]  /*8350*/  MOV R19, UR30 ;  /* 0x0000001e00137c02 */ /* 0x000fe40008000f00 */
[----:B------:R-:W-:Y:S02]  /*8360*/  MOV R22, UR35 ;  /* 0x0000002300167c02 */ /* 0x000fe40008000f00 */
[----:B------:R-:W-:Y:S02]  /*8370*/  R2UR UR30, R174 ;  /* 0x00000000ae1e72ca */ /* 0x000fe400000e0000 */
[----:B------:R-:W-:-:S02]  /*8380*/  R2UR UR35, R173 ;  /* 0x00000000ad2372ca */ /* 0x000fc400000e0000 */
[----:B------:R-:W-:Y:S01]  /*8390*/  MOV R173, UR37 ;  /* 0x0000002500ad7c02 */ /* 0x000fe20008000f00 */
[----:B------:R-:W-:Y:S01]  /*83a0*/  UMOV UR37, UR5 ;  /* 0x0000000500257c82 */ /* 0x000fe20008000000 */
[----:B------:R-:W-:Y:S01]  /*83b0*/  MOV R174, UR36 ;  /* 0x0000002400ae7c02 */ /* 0x000fe20008000f00 */
[----:B------:R-:W-:Y:S02]  /*83c0*/  UMOV UR36, UR4 ;  /* 0x0000000400247c82 */ /* 0x000fe40008000000 */
[----:B------:R-:W-:Y:S01]  /*83d0*/  HGMMA.64x16x16.F32 R152, gdesc[UR36].tnspA, R152 ;  /* 0x20200000249879f0 */ /* 0x000fe20008700898 */
[----:B------:R-:W-:Y:S02]  /*83e0*/  MOV R18, UR31 ;  /* 0x0000001f00127c02 */ /* 0x000fe40008000f00 */
[----:B------:R-:W-:Y:S02]  /*83f0*/  R2UR UR31, R175 ;  /* 0x00000000af1f72ca */ /* 0x000fe400000e0000 */
[----:B------:R-:W-:-:S02]  /*8400*/  MOV R175, UR43 ;  /* 0x0000002b00af7c02 */ /* 0x000fc40008000f00 */
[----:B------:R-:W-:Y:S02]  /*8410*/  R2UR UR43, R181 ;  /* 0x00000000b52b72ca */ /* 0x000fe400000e0000 */
[----:B------:R-:W-:Y:S02]  /*8420*/  MOV R4, UR27 ;  /* 0x0000001b00047c02 */ /* 0x000fe40008000f00 */
[----:B------:R-:W-:Y:S01]  /*8430*/  MOV R13, UR26 ;  /* 0x0000001a000d7c02 */ /* 0x000fe20008000f00 */
[----:B------:R-:W-:Y:S01]  /*8440*/  UIADD3.64 UR26, UR4, 0x80, URZ ;  /* 0x00000080041a7897 */ /* 0x000fe2000fffe03f */
[----:B------:R-:W-:Y:S02]  /*8450*/  MOV R177, UR41 ;  /* 0x0000002900b17c02 */ /* 0x000fe40008000f00 */
[----:B------:R-:W-:-:S04]  /*8460*/  MOV R178, UR40 ;  /* 0x0000002800b27c02 */ /* 0x000fc80008000f00 */
[----:B------:R-:W-:Y:S01]  /*8470*/  UMOV UR40, UR26 ;  /* 0x0000001a00287c82 */ /* 0x000fe20008000000 */
[----:B------:R-:W-:Y:S02]  /*8480*/  UMOV UR41, UR27 ;  /* 0x0000001b00297c82 */ /* 0x000fe40008000000 */
[----:B------:R-:W-:Y:S01]  /*8490*/  HGMMA.64x16x16.F32 R152, gdesc[UR40].tnspA, R152 ;  /* 0x20200000289879f0 */ /* 0x000fe20008700898 */
        /* <DEDUP_REMOVED lines=12> */
[----:B------:R-:W-:-:S02]  /*8560*/  R2UR UR47, R185 ;  /* 0x00000000b92f72ca */ /* 0x000fc400000e0000 */
[----:B------:R-:W-:Y:S02]  /*8570*/  MOV R185, UR49 ;  /* 0x0000003100b97c02 */ /* 0x000fe40008000f00 */
[----:B------:R-:W-:Y:S01]  /*8580*/  MOV R186, UR48 ;  /* 0x0000003000ba7c02 */ /* 0x000fe20008000f00 */
[----:B------:R-:W-:Y:S01]  /*8590*/  UMOV UR48, UR24 ;  /* 0x0000001800307c82 */ /* 0x000fe20008000000 */
[----:B------:R-:W-:Y:S02]  /*85a0*/  UMOV UR49, UR25 ;  /* 0x0000001900317c82 */ /* 0x000fe40008000000 */
[----:B------:R-:W-:Y:S01]  /*85b0*/  HGMMA.64x16x16.F32 R152, gdesc[UR48].tnspA, R152 ;  /* 0x20200000309879f0 */ /* 0x000fe20008700898 */
[----:B------:R-:W-:Y:S02]  /*85c0*/  UIADD3.64 UR28, UR4, 0x200, URZ ;  /* 0x00000200041c7897 */ /* 0x000fe4000fffe03f */
[----:B------:R-:W-:-:S07]  /*85d0*/  UIADD3.64 UR24, UR4, 0x280, URZ ;  /* 0x0000028004187897 */ /* 0x000fce000fffe03f */
[----:B------:R-:W-:Y:S01]  /*85e0*/  HGMMA.64x16x16.F32 R152, gdesc[UR28].tnspA, R152 ;  /* 0x202000001c9879f0 */ /* 0x000fe20008700898 */
[----:B------:R-:W-:Y:S01]  /*85f0*/  MOV R181, UR45 ;  /* 0x0000002d00b57c02 */ /* 0x000fe20008000f00 */
[----:B------:R-:W-:Y:S01]  /*8600*/  UMOV UR45, UR25 ;  /* 0x00000019002d7c82 */ /* 0x000fe20008000000 */
[----:B------:R-:W-:Y:S01]  /*8610*/  MOV R182, UR44 ;  /* 0x0000002c00b67c02 */ /* 0x000fe20008000f00 */
[----:B------:R-:W-:Y:S01]  /*8620*/  UMOV UR44, UR24 ;  /* 0x00000018002c7c82 */ /* 0x000fe20008000000 */
[----:B------:R-:W-:Y:S02]  /*8630*/  R2UR UR38, R210 ;  /* 0x00000000d22672ca */ /* 0x000fe400000e0000 */
[----:B------:R-:W-:Y:S01]  /*8640*/  R2UR UR39, R211 ;  /* 0x00000000d32772ca */ /* 0x000fe200000e0000 */
[----:B------:R-:W-:Y:S01]  /*8650*/  UIADD3.64 UR28, UR4, 0x300, URZ ;  /* 0x00000300041c7897 */ /* 0x000fe2000fffe03f */
[----:B------:R-:W-:Y:S02]  /*8660*/  R2UR UR26, R204 ;  /* 0x00000000cc1a72ca */ /* 0x000fe400000e0000 */
[----:B------:R-:W-:Y:S01]  /*8670*/  R2UR UR27, R205 ;  /* 0x00000000cd1b72ca */ /* 0x000fe200000e0000 */
[----:B------:R-:W-:Y:S01]  /*8680*/  UIADD3.64 UR24, UR4, 0x380, URZ ;  /* 0x0000038004187897 */ /* 0x000fe2000fffe03f */
[----:B------:R-:W-:Y:S01]  /*8690*/  R2UR UR42, R202 ;  /* 0x00000000ca2a72ca */ /* 0x000fe200000e0000 */
[----:B------:R-:W2:Y:S01]  /*86a0*/  LDL.64 R210, [R1+0x478] ;  /* 0x0004780001d27983 */ /* 0x000ea20000100a00 */
[----:B------:R-:W-:Y:S01]  /*86b0*/  HGMMA.64x16x16.F32 R152, gdesc[UR44].tnspA, R152 ;  /* 0x202000002c9879f0 */ /* 0x000fe20008700898 */
[----:B------:R-:W-:Y:S01]  /*86c0*/  UMOV UR36, UR28 ;  /* 0x0000001c00247c82 */ /* 0x000fe20008000000 */
[----:B------:R-:W-:Y:S01]  /*86d0*/  UMOV UR37, UR29 ;  /* 0x0000001d00257c82 */ /* 0x000fe20008000000 */
[----:B------:R-:W-:Y:S01]  /*86e0*/  R2UR UR43, R203 ;  /* 0x00000000cb2b72ca */ /* 0x000fe200000e0000 */
[----:B------:R-:W3:Y:S01]  /*86f0*/  LDL.64 R204, [R1+0x470] ;  /* 0x0004700001cc7983 */ /* 0x000ee20000100a00 */
[----:B------:R-:W-:-:S02]  /*8700*/  R2UR UR34, R200 ;  /* 0x00000000c82272ca */ /* 0x000fc400000e0000 */
[----:B------:R-:W-:Y:S01]  /*8710*/  R2UR UR35, R201 ;  /* 0x00000000c92372ca */ /* 0x000fe200000e0000 */
[----:B------:R-:W4:Y:S01]  /*8720*/  LDL.64 R202, [R1+0x468] ;  /* 0x0004680001ca7983 */ /* 0x000f220000100a00 */
[----:B------:R-:W-:Y:S02]  /*8730*/  R2UR UR30, R216 ;  /* 0x00000000d81e72ca */ /* 0x000fe400000e0000 */
[----:B------:R-:W-:Y:S01]  /*8740*/  R2UR UR31, R217 ;  /* 0x00000000d91f72ca */ /* 0x000fe200000e0000 */
[----:B------:R-:W5:Y:S01]  /*8750*/  LDL.64 R200, [R1+0x460] ;  /* 0x0004600001c87983 */ /* 0x000f620000100a00 */
[----:B------:R-:W-:Y:S02]  /*8760*/  R2UR UR54, R198 ;  /* 0x00000000c63672ca */ /* 0x000fe400000e0000 */
[----:B------:R-:W-:Y:S01]  /*8770*/  R2UR UR55, R199 ;  /* 0x00000000c73772ca */ /* 0x000fe200000e0000 */
[----:B------:R-:W5:Y:S01]  /*8780*/  LDL.64 R216, [R1+0x430] ;  /* 0x0004300001d87983 */ /* 0x000f620000100a00 */
[----:B------:R-:W-:-:S02]  /*8790*/  R2UR UR50, R214 ;  /* 0x00000000d63272ca */ /* 0x000fc400000e0000 */
[----:B------:R-:W-:Y:S01]  /*87a0*/  R2UR UR51, R215 ;  /* 0x00000000d73372ca */ /* 0x000fe200000e0000 */
[----:B------:R-:W5:Y:S04]  /*87b0*/  LDL.64 R198, [R1+0x458] ;  /* 0x0004580001c67983 */ /* 0x000f680000100a00 */
[----:B------:R-:W5:Y:S01]  /*87c0*/  LDL.64 R214, [R1+0x428] ;  /* 0x0004280001d67983 */ /* 0x000f620000100a00 */
[----:B------:R-:W-:Y:S04]  /*87d0*/  HGMMA.64x16x16.F32 R152, gdesc[UR36].tnspA, R152 ;  /* 0x20200000249879f0 */ /* 0x000fe80008700898 */
[----:B------:R-:W-:Y:S01]  /*87e0*/  HGMMA.64x16x16.F32 R152, gdesc[UR24].tnspA, R152 ;  /* 0x20200000189879f0 */ /* 0x000fe20008700898 */
[----:B------:R-:W-:-:S07]  /*87f0*/  UIADD3.64 UR24, UR4, 0x400, URZ ;  /* 0x0000040004187897 */ /* 0x000fce000fffe03f */
[----:B------:R-:W-:Y:S01]  /*8800*/  UMOV UR40, UR24 ;  /* 0x0000001800287c82 */ /* 0x000fe20008000000 */
[----:B------:R-:W-:Y:S02]  /*8810*/  UMOV UR41, UR25 ;  /* 0x0000001900297c82 */ /* 0x000fe40008000000 */
        /* <DEDUP_REMOVED lines=15> */
[----:B------:R-:W-:Y:S01]  /*8910*/  UMOV UR49, UR29 ;  /* 0x0000001d00317c82 */ /* 0x000fe20008000000 */
[----:B------:R-:W-:Y:S02]  /*8920*/  R2UR UR38, R212 ;  /* 0x00000000d42672ca */ /* 0x000fe400000e0000 */
[----:B------:R-:W-:Y:S01]  /*8930*/  R2UR UR39, R213 ;  /* 0x00000000d52772ca */ /* 0x000fe200000e0000 */
[----:B------:R-:W-:Y:S01]  /*8940*/  UIADD3.64 UR24, UR4, 0x680, URZ ;  /* 0x0000068004187897 */ /* 0x000fe2000fffe03f */
[----:B--2---:R-:W-:Y:S02]  /*8950*/  R2UR UR46, R210 ;  /* 0x00000000d22e72ca */ /* 0x004fe400000e0000 */
[----:B------:R-:W-:Y:S02]  /*8960*/  R2UR UR47, R211 ;  /* 0x00000000d32f72ca */ /* 0x000fe400000e0000 */
[----:B---3--:R-:W-:-:S02]  /*8970*/  R2UR UR42, R204 ;  /* 0x00000000cc2a72ca */ /* 0x008fc400000e0000 */
[----:B------:R-:W-:Y:S01]  /*8980*/  R2UR UR43, R205 ;  /* 0x00000000cd2b72ca */ /* 0x000fe200000e0000 */
[----:B------:R-:W-:Y:S01]  /*8990*/  HGMMA.64x16x16.F32 R152, gdesc[UR48].tnspA, R152 ;  /* 0x20200000309879f0 */ /* 0x000fe20008700898 */
[----:B------:R-:W-:Y:S01]  /*89a0*/  UMOV UR36, UR24 ;  /* 0x0000001800247c82 */ /* 0x000fe20008000000 */
[----:B------:R-:W-:Y:S01]  /*89b0*/  UMOV UR37, UR25 ;  /* 0x0000001900257c82 */ /* 0x000fe20008000000 */
[----:B------:R-:W-:Y:S01]  /*89c0*/  UIADD3.64 UR24, UR4, 0x700, URZ ;  /* 0x0000070004187897 */ /* 0x000fe2000fffe03f */
[----:B----4-:R-:W-:Y:S01]  /*89d0*/  R2UR UR34, R202 ;  /* 0x00000000ca2272ca */ /* 0x010fe200000e0000 */
[----:B------:R-:W-:Y:S01]  /*89e0*/  UIADD3.64 UR28, UR4, 0x780, URZ ;  /* 0x00000780041c7897 */ /* 0x000fe2000fffe03f */
[----:B------:R-:W-:Y:S01]  /*89f0*/  R2UR UR35, R203 ;  /* 0x00000000cb2372ca */ /* 0x000fe200000e0000 */
[----:B------:R-:W2:Y:S01]  /*8a00*/  LDL.64 R210, [R1+0x418] ;  /* 0x0004180001d27983 */ /* 0x000ea20000100a00 */
[----:B-----5:R-:W-:Y:S02]  /*8a10*/  R2UR UR26, R200 ;  /* 0x00000000c81a72ca */ /* 0x020fe400000e0000 */
[----:B------:R-:W-:Y:S01]  /*8a20*/  R2UR UR27, R201 ;  /* 0x00000000c91b72ca */ /* 0x000fe200000e0000 */
[----:B------:R-:W3:Y:S01]  /*8a30*/  LDL.64 R212, [R1+0x420] ;  /* 0x0004200001d47983 */ /* 0x000ee20000100a00 */
[----:B------:R-:W-:-:S02]  /*8a40*/  R2UR UR30, R198 ;  /* 0x00000000c61e72ca */ /* 0x000fc400000e0000 */
[----:B------:R-:W-:Y:S01]  /*8a50*/  R2UR UR31, R199 ;  /* 0x00000000c71f72ca */ /* 0x000fe200000e0000 */
[----:B------:R-:W-:Y:S01]  /*8a60*/  UMOV UR52, UR16 ;  /* 0x0000001000347c82 */ /* 0x000fe20008000000 */
[----:B------:R-:W-:Y:S01]  /*8a70*/  R2UR UR54, R220 ;  /* 0x00000000dc3672ca */ /* 0x000fe200000e0000 */
[----:B------:R-:W-:Y:S01]  /*8a80*/  UMOV UR53, UR17 ;  /* 0x0000001100357c82 */ /* 0x000fe20008000000 */
[----:B------:R-:W-:Y:S01]  /*8a90*/  R2UR UR55, R221 ;  /* 0x00000000dd3772ca */ /* 0x000fe200000e0000 */
[----:B------:R-:W4:Y:S01]  /*8aa0*/  LDL.64 R204, [R1+0x410] ;  /* 0x0004100001cc7983 */ /* 0x000f220000100a00 */
[----:B------:R-:W-:Y:S01]  /*8ab0*/  HGMMA.64x16x16.F32 R152, gdesc[UR36].tnspA, R152 ;  /* 0x20200000249879f0 */ /* 0x000fe20008700898 */
[----:B------:R-:W-:Y:S01]  /*8ac0*/  UMOV UR44, UR24 ;  /* 0x00000018002c7c82 */ /* 0x000fe20008000000 */
[----:B------:R-:W-:Y:S01]  /*8ad0*/  UMOV UR45, UR25 ;  /* 0x00000019002d7c82 */ /* 0x000fe20008000000 */
[----:B------:R-:W-:Y:S01]  /*8ae0*/  UMOV UR40, UR28 ;  /* 0x0000001c00287c82 */ /* 0x000fe20008000000 */
[----:B------:R-:W-:Y:S01]  /*8af0*/  UMOV UR41, UR29 ;  /* 0x0000001d00297c82 */ /* 0x000fe20008000000 */
[----:B------:R-:W5:Y:S04]  /*8b00*/  LDL.64 R202, [R1+0x408] ;  /* 0x0004080001ca7983 */ /* 0x000f680000100a00 */
[----:B------:R-:W5:Y:S04]  /*8b10*/  LDL.64 R198, [R1+0x3f8] ;  /* 0x0003f80001c67983 */ /* 0x000f680000100a00 */
[----:B------:R-:W5:Y:S04]  /*8b20*/  LDL.64 R200, [R1+0x400] ;  /* 0x0004000001c87983 */ /* 0x000f680000100a00 */
[----:B------:R-:W5:Y:S01]  /*8b30*/  LDL.64 R220, [R1+0x1f8] ;  /* 0x0001f80001dc7983 */ /* 0x000f620000100a00 */
[----:B------:R-:W-:Y:S01]  /*8b40*/  HGMMA.64x16x16.F32 R152, gdesc[UR44].tnspA, R152 ;  /* 0x202000002c9879f0 */ /* 0x000fe20008700898 */
[----:B------:R-:W-:-:S03]  /*8b50*/  UIADD3.64 UR24, UR4, 0x800, URZ ;  /* 0x0000080004187897 */ /* 0x000fc6000fffe03f */
[----:B------:R-:W-:Y:S04]  /*8b60*/  HGMMA.64x16x16.F32 R152, gdesc[UR40].tnspA, R152 ;  /* 0x20200000289879f0 */ /* 0x000fe80008700898 */
[----:B------:R-:W-:Y:S01]  /*8b70*/  UMOV UR32, UR24 ;  /* 0x0000001800207c82 */ /* 0x000fe20008000000 */
[----:B------:R-:W-:Y:S02]  /*8b80*/  UMOV UR33, UR25 ;  /* 0x0000001900217c82 */ /* 0x000fe40008000000 */
[----:B------:R-:W-:Y:S01]  /*8b90*/  HGMMA.64x16x16.F32 R152, gdesc[UR32].tnspA, R152 ;  /* 0x20200000209879f0 */ /* 0x000fe20008700898 */
[----:B------:R-:W-:Y:S01]  /*8ba0*/  UMOV UR24, UR58 ;  /* 0x0000003a00187c82 */ /* 0x000fe20008000000 */
[----:B------:R-:W-:Y:S02]  /*8bb0*/  UMOV UR25, UR59 ;  /* 0x0000003b00197c82 */ /* 0x000fe40008000000 */
[----:B------:R-:W-:Y:S01]  /*8bc0*/  HGMMA.64x16x16.F32 R152, gdesc[UR24].tnspA, R152 ;  /* 0x20200000189879f0 */ /* 0x000fe20008700898 */
[----:B------:R-:W-:Y:S01]  /*8bd0*/  UMOV UR28, UR6 ;  /* 0x00000006001c7c82 */ /* 0x000fe20008000000 */
[----:B------:R-:W-:Y:S01]  /*8be0*/  UMOV UR29, UR7 ;  /* 0x00000007001d7c82 */ /* 0x000fe20008000000 */
[----:B------:R-:W-:-:S02]  /*8bf0*/  R2UR UR38, R224 ;  /* 0x00000000e02672ca */ /* 0x000fc400000e0000 */
[----:B------:R-:W-:Y:S01]  /*8c00*/  R2UR UR39, R225 ;  /* 0x00000000e12772ca */ /* 0x000fe200000e0000 */
[----:B------:R-:W-:Y:S01]  /*8c10*/  UMOV UR36, UR8 ;  /* 0x0000000800247c82 */ /* 0x000fe20008000000 */
[----:B------:R-:W-:Y:S01]  /*8c20*/  UMOV UR37, UR9 ;  /* 0x0000000900257c82 */ /* 0x000fe20008000000 */
[----:B------:R-:W-:Y:S02]  /*8c30*/  R2UR UR46, R222 ;  /* 0x00000000de2e72ca */ /* 0x000fe400000e0000 */
[----:B------:R-:W-:Y:S01]  /*8c40*/  R2UR UR47, R223 ;  /* 0x00000000df2f72ca */ /* 0x000fe200000e0000 */
[----:B------:R-:W-:Y:S01]  /*8c50*/  UMOV UR44, UR12 ;  /* 0x0000000c002c7c82 */ /* 0x000fe20008000000 */
[----:B------:R-:W-:Y:S01]  /*8c60*/  UMOV UR45, UR13 ;  /* 0x0000000d002d7c82 */ /* 0x000fe20008000000 */
[----:B------:R-:W-:Y:S01]  /*8c70*/  R2UR UR26, R218 ;  /* 0x00000000da1a72ca */ /* 0x000fe200000e0000 */
[----:B------:R-:W-:Y:S01]  /*8c80*/  UMOV UR24, UR20 ;  /* 0x0000001400187c82 */ /* 0x000fe20008000000 */
[----:B------:R-:W-:Y:S01]  /*8c90*/  R2UR UR27, R219 ;  /* 0x00000000db1b72ca */ /* 0x000fe200000e0000 */
[----:B------:R-:W-:Y:S01]  /*8ca0*/  UMOV UR25, UR21 ;  /* 0x0000001500197c82 */ /* 0x000fe20008000000 */
[----:B------:R-:W-:Y:S01]  /*8cb0*/  R2UR UR34, R214 ;  /* 0x00000000d62272ca */ /* 0x000fe200000e0000 */
[----:B------:R-:W5:Y:S01]  /*8cc0*/  LDL.64 R224, [R1+0x208] ;  /* 0x0002080001e07983 */ /* 0x000f620000100a00 */
[----:B------:R-:W-:-:S03]  /*8cd0*/  R2UR UR35, R215 ;  /* 0x00000000d72372ca */ /* 0x000fc600000e0000 */
[----:B------:R-:W5:Y:S04]  /*8ce0*/  LDL.64 R218, [R1+0x1e0] ;  /* 0x0001e00001da7983 */ /* 0x000f680000100a00 */
[----:B------:R-:W5:Y:S04]  /*8cf0*/  LDL.64 R222, [R1+0x200] ;  /* 0x0002000001de7983 */ /* 0x000f680000100a00 */
[----:B------:R-:W5:Y:S01]  /*8d00*/  LDL.64 R214, [R1+0x1c0] ;  /* 0x0001c00001d67983 */ /* 0x000f620000100a00 */
[----:B------:R-:W-:Y:S04]  /*8d10*/  HGMMA.64x16x16.F32 R152, gdesc[UR28].tnspA, R152 ;  /* 0x202000001c9879f0 */ /* 0x000fe80008700898 */
[----:B------:R-:W-:Y:S04]  /*8d20*/  HGMMA.64x16x16.F32 R152, gdesc[UR36].tnspA, R152 ;  /* 0x20200000249879f0 */ /* 0x000fe80008700898 */
[----:B------:R-:W-:Y:S04]  /*8d30*/  HGMMA.64x16x16.F32 R152, gdesc[UR44].tnspA, R152 ;  /* 0x202000002c9879f0 */ /* 0x000fe80008700898 */
[----:B------:R-:W-:Y:S01]  /*8d40*/  HGMMA.64x16x16.F32 R152, gdesc[UR52].tnspA, R152 ;  /* 0x20200000349879f0 */ /* 0x000fe20008700898 */
[----:B------:R-:W-:-:S02]  /*8d50*/  R2UR UR30, R216 ;  /* 0x00000000d81e72ca */ /* 0x000fc400000e0000 */
[----:B------:R-:W-:Y:S02]  /*8d60*/  R2UR UR31, R217 ;  /* 0x00000000d91f72ca */ /* 0x000fe400000e0000 */
[----:B--2---:R-:W-:Y:S01]  /*8d70*/  R2UR UR42, R210 ;  /* 0x00000000d22a72ca */ /* 0x004fe200000e0000 */
[----:B------:R-:W2:Y:S01]  /*8d80*/  LDL.64 R216, [R1+0x1d0] ;  /* 0x0001d00001d87983 */ /* 0x000ea20000100a00 */
[----:B------:R-:W-:Y:S01]  /*8d90*/  HGMMA.64x16x16.F32 R152, gdesc[UR24].tnspA, R152 ;  /* 0x20200000189879f0 */ /* 0x000fe20008700898 */
[----:B------:R-:W-:Y:S02]  /*8da0*/  R2UR UR25, R16 ;  /* 0x00000000101972ca */ /* 0x000fe400000e0000 */
[----:B------:R-:W-:-:S11]  /*8db0*/  R2UR UR24, R17 ;  /* 0x00000000111872ca */ /* 0x000fd600000e0000 */
[----:B------:R-:W-:Y:S02]  /*8dc0*/  UMOV UR29, UR25 ;  /* 0x00000019001d7c82 */ /* 0x000fe40008000000 */
[----:B------:R-:W-:Y:S01]  /*8dd0*/  UMOV UR28, UR24 ;  /* 0x00000018001c7c82 */ /* 0x000fe20008000000 */
[----:B------:R-:W-:Y:S02]  /*8de0*/  R2UR UR43, R211 ;  /* 0x00000000d32b72ca */ /* 0x000fe400000e0000 */
[----:B------:R-:W2:Y:S01]  /*8df0*/  LDL.64 R210, [R1+0x1f0] ;  /* 0x0001f00001d27983 */ /* 0x000ea20000100a00 */
[----:B------:R-:W-:Y:S01]  /*8e00*/  HGMMA.64x16x16.F32 R152, gdesc[UR28].tnspA, R152 ;  /* 0x202000001c9879f0 */ /* 0x000fe20008700898 */
[----:B------:R-:W-:Y:S02]  /*8e10*/  R2UR UR29, R20 ;  /* 0x00000000141d72ca */ /* 0x000fe400000e0000 */
[----:B------:R-:W-:-:S11]  /*8e20*/  R2UR UR28, R21 ;  /* 0x00000000151c72ca */ /* 0x000fd600000e0000 */
[----:B------:R-:W-:Y:S02]  /*8e30*/  UMOV UR33, UR29 ;  /* 0x0000001d00217c82 */ /* 0x000fe40008000000 */
[----:B------:R-:W-:Y:S02]  /*8e40*/  UMOV UR32, UR28 ;  /* 0x0000001c00207c82 */ /* 0x000fe40008000000 */
[----:B------:R-:W-:Y:S01]  /*8e50*/  HGMMA.64x16x16.F32 R152, gdesc[UR32].tnspA, R152 ;  /* 0x20200000209879f0 */ /* 0x000fe20008700898 */
[----:B------:R-:W-:Y:S02]  /*8e60*/  R2UR UR33, R168 ;  /* 0x00000000a82172ca */ /* 0x000fe400000e0000 */
[----:B------:R-:W-:Y:S02]  /*8e70*/  R2UR UR32, R169 ;  /* 0x00000000a92072ca */ /* 0x000fe400000e0000 */
[----:B---3--:R-:W-:Y:S02]  /*8e80*/  R2UR UR38, R212 ;  /* 0x00000000d42672ca */ /* 0x008fe400000e0000 */
[----:B------:R-:W-:-:S02]  /*8e90*/  R2UR UR39, R213 ;  /* 0x00000000d52772ca */ /* 0x000fc400000e0000 */
[----:B----4-:R-:W-:Y:S01]  /*8ea0*/  R2UR UR46, R204 ;  /* 0x00000000cc2e72ca */ /* 0x010fe200000e0000 */
[----:B------:R-:W3:Y:S04]  /*8eb0*/  LDL.64 R212, [R1+0x1b8] ;  /* 0x0001b80001d47983 */ /* 0x000ee80000100a00 */
[----:B------:R-:W-:Y:S02]  /*8ec0*/  UMOV UR37, UR33 ;  /* 0x0000002100257c82 */ /* 0x000fe40008000000 */
[----:B------:R-:W-:-:S04]  /*8ed0*/  UMOV UR36, UR32 ;  /* 0x0000002000247c82 */ /* 0x000fc80008000000 */
        /* <DEDUP_REMOVED lines=8> */
[----:B------:R-:W-:Y:S02]  /*8f60*/  R2UR UR47, R205 ;  /* 0x00000000cd2f72ca */ /* 0x000fe400000e0000 */
[----:B-----5:R-:W-:Y:S01]  /*8f70*/  R2UR UR50, R202 ;  /* 0x00000000ca3272ca */ /* 0x020fe200000e0000 */
[----:B------:R-:W4:Y:S06]  /*8f80*/  LDL.64 R204, [R1+0x1c8] ;  /* 0x0001c80001cc7983 */ /* 0x000f2c0000100a00 */
[----:B------:R-:W-:-:S02]  /*8f90*/  UMOV UR45, UR41 ;  /* 0x00000029002d7c82 */ /* 0x000fc40008000000 */
[----:B------:R-:W-:Y:S02]  /*8fa0*/  UMOV UR44, UR40 ;  /* 0x00000028002c7c82 */ /* 0x000fe40008000000 */
[----:B------:R-:W-:Y:S01]  /*8fb0*/  HGMMA.64x16x16.F32 R152, gdesc[UR44].tnspA, R152 ;  /* 0x202000002c9879f0 */ /* 0x000fe20008700898 */
[----:B------:R-:W-:Y:S02]  /*8fc0*/  R2UR UR45, R181 ;  /* 0x00000000b52d72ca */ /* 0x000fe400000e0000 */
[----:B------:R-:W-:Y:S02]  /*8fd0*/  R2UR UR44, R182 ;  /* 0x00000000b62c72ca */ /* 0x000fe400000e0000 */
[----:B------:R-:W-:Y:S02]  /*8fe0*/  R2UR UR51, R203 ;  /* 0x00000000cb3372ca */ /* 0x000fe400000e0000 */
[----:B------:R-:W-:Y:S01]  /*8ff0*/  R2UR UR58, R198 ;  /* 0x00000000c63a72ca */ /* 0x000fe200000e0000 */
[----:B------:R-:W5:Y:S06]  /*9000*/  LDL.64 R202, [R1+0x1e8] ;  /* 0x0001e80001ca7983 */ /* 0x000f6c0000100a00 */
[----:B------:R-:W-:-:S02]  /*9010*/  UMOV UR49, UR45 ;  /* 0x0000002d00317c82 */ /* 0x000fc40008000000 */
[----:B------:R-:W-:Y:S01]  /*9020*/  UMOV UR48, UR44 ;  /* 0x0000002c00307c82 */ /* 0x000fe20008000000 */
[----:B------:R-:W-:Y:S02]  /*9030*/  R2UR UR59, R199 ;  /* 0x00000000c73b72ca */ /* 0x000fe400000e0000 */
[----:B------:R-:W3:Y:S01]  /*9040*/  LDL.64 R198, [R1+0x1d8] ;  /* 0x0001d80001c67983 */ /* 0x000ee20000100a00 */
[----:B------:R-:W-:Y:S01]  /*9050*/  HGMMA.64x16x16.F32 R152, gdesc[UR48].tnspA, R152 ;  /* 0x20200000309879f0 */ /* 0x000fe20008700898 */
[----:B------:R-:W-:Y:S02]  /*9060*/  R2UR UR49, R185 ;  /* 0x00000000b93172ca */ /* 0x000fe400000e0000 */
[----:B------:R-:W-:Y:S02]  /*9070*/  R2UR UR48, R186 ;  /* 0x00000000ba3072ca */ /* 0x000fe400000e0000 */
[----:B------:R-:W-:Y:S02]  /*9080*/  R2UR UR54, R200 ;  /* 0x00000000c83672ca */ /* 0x000fe400000e0000 */
[----:B------:R-:W-:-:S02]  /*9090*/  R2UR UR55, R201 ;  /* 0x00000000c93772ca */ /* 0x000fc400000e0000 */
[----:B------:R-:W3:Y:S05]  /*90a0*/  LDL.64 R200, [R1+0x1b0] ;  /* 0x0001b00001c87983 */ /* 0x000eea0000100a00 */
[----:B------:R-:W-:Y:S02]  /*90b0*/  UMOV UR53, UR49 ;  /* 0x0000003100357c82 */ /* 0x000fe40008000000 */
[----:B------:R-:W-:-:S04]  /*90c0*/  UMOV UR52, UR48 ;  /* 0x0000003000347c82 */ /* 0x000fc80008000000 */
[----:B------:R-:W-:Y:S01]  /*90d0*/  HGMMA.64x16x16.F32 R152, gdesc[UR52].tnspA, R152 ;  /* 0x20200000349879f0 */ /* 0x000fe20008700898 */
[----:B------:R-:W-:Y:S01]  /*90e0*/  R2UR UR55, R187 ;  /* 0x00000000bb3772ca */ /* 0x000fe200000e0000 */
[C---:B--2---:R-:W-:Y:S02]  /*90f0*/  IMAD.WIDE R186, R14.reuse, 0x2, R210 ;  /* 0x000000020eba7825 */ /* 0x044fe400078e02d2 */
[----:B------:R-:W2:Y:S01]  /*9100*/  LDL.64 R210, [R1+0x1a0] ;  /* 0x0001a00001d27983 */ /* 0x000ea20000100a00 */
[----:B------:R-:W-:Y:S01]  /*9110*/  R2UR UR53, R189 ;  /* 0x00000000bd3572ca */ /* 0x000fe200000e0000 */
[----:B------:R-:W-:Y:S01]  /*9120*/  IMAD.WIDE R16, R14, 0x2, R224 ;  /* 0x000000020e107825 */ /* 0x000fe200078e02e0 */
[----:B------:R-:W-:Y:S01]  /*9130*/  R2UR UR52, R190 ;  /* 0x00000000be3472ca */ /* 0x000fe200000e0000 */
[----:B------:R-:W2:Y:S01]  /*9140*/  LDL.64 R224, [R1+0x170] ;  /* 0x0001700001e07983 */ /* 0x000ea20000100a00 */
[----:B------:R-:W-:-:S03]  /*9150*/  R2UR UR46, R180 ;  /* 0x00000000b42e72ca */ /* 0x000fc600000e0000 */
[----:B------:R3:W2:Y:S04]  /*9160*/  LDG.E.U16 R206, desc[UR60][R16.64] ;  /* 0x0000003c10ce7981 */ /* 0x0006a8000c1e1500 */
[----:B------:R-:W2:Y:S01]  /*9170*/  LDL.64 R180, [R1+0x190] ;  /* 0x0001900001b47983 */ /* 0x000ea20000100a00 */
[----:B------:R-:W-:Y:S02]  /*9180*/  R2UR UR54, R188 ;  /* 0x00000000bc3672ca */ /* 0x000fe400000e0000 */
[----:B------:R-:W-:Y:S01]  /*9190*/  MOV R192, UR56 ;  /* 0x0000003800c07c02 */ /* 0x000fe20008000f00 */
[----:B------:R-:W2:Y:S01]  /*91a0*/  LDL.64 R188, [R1+0x178] ;  /* 0x0001780001bc7983 */ /* 0x000ea20000100a00 */
[----:B------:R-:W-:Y:S01]  /*91b0*/  R2UR UR38, R172 ;  /* 0x00000000ac2672ca */ /* 0x000fe200000e0000 */
[----:B------:R-:W-:Y:S01]  /*91c0*/  IMAD.WIDE R172, R14, 0x2, R216 ;  /* 0x000000020eac7825 */ /* 0x000fe200078e02d8 */
[----:B------:R-:W-:Y:S01]  /*91d0*/  MOV R191, UR57 ;  /* 0x0000003900bf7c02 */ /* 0x000fe20008000f00 */
[----:B------:R-:W-:Y:S01]  /*91e0*/  UMOV UR56, UR52 ;  /* 0x0000003400387c82 */ /* 0x000fe20008000000 */
[----:B------:R-:W-:Y:S01]  /*91f0*/  UMOV UR57, UR53 ;  /* 0x0000003500397c82 */ /* 0x000fe20008000000 */
[----:B------:R-:W2:Y:S01]  /*9200*/  LDL.64 R216, [R1+0x158] ;  /* 0x0001580001d87983 */ /* 0x000ea20000100a00 */
[----:B------:R-:W-:-:S02]  /*9210*/  R2UR UR31, R18 ;  /* 0x00000000121f72ca */ /* 0x000fc400000e0000 */
[----:B------:R-:W-:Y:S01]  /*9220*/  R2UR UR30, R19 ;  /* 0x00000000131e72ca */ /* 0x000fe200000e0000 */
[----:B------:R-:W-:Y:S01]  /*9230*/  IMAD.WIDE R18, R14, 0x2, R218 ;  /* 0x000000020e127825 */ /* 0x000fe200078e02da */
[----:B------:R-:W-:Y:S01]  /*9240*/  R2UR UR35, R22 ;  /* 0x00000000162372ca */ /* 0x000fe200000e0000 */
[----:B------:R-:W2:Y:S01]  /*9250*/  LDL.64 R218, [R1+0x140] ;  /* 0x0001400001da7983 */ /* 0x000ea20000100a00 */
[----:B------:R-:W-:Y:S01]  /*9260*/  R2UR UR34, R23 ;  /* 0x00000000172272ca */ /* 0x000fe200000e0000 */
[----:B------:R-:W-:Y:S01]  /*9270*/  IMAD.WIDE R22, R14, 0x2, R220 ;  /* 0x000000020e167825 */ /* 0x000fe200078e02dc */
[----:B------:R-:W-:Y:S01]  /*9280*/  R2UR UR43, R175 ;  /* 0x00000000af2b72ca */ /* 0x000fe200000e0000 */
[----:B------:R-:W2:Y:S04]  /*9290*/  LDL.64 R220, [R1+0x148] ;  /* 0x0001480001dc7983 */ /* 0x000ea80000100a00 */
[----:B------:R-:W2:Y:S01]  /*92a0*/  LDL.64 R174, [R1+0x1a8] ;  /* 0x0001a80001ae7983 */ /* 0x000ea20000100a00 */
[----:B------:R-:W-:-:S03]  /*92b0*/  R2UR UR47, R179 ;  /* 0x00000000b32f72ca */ /* 0x000fc600000e0000 */
[----:B------:R-:W2:Y:S01]  /*92c0*/  LDG.E.U16 R186, desc[UR60][R186.64] ;  /* 0x0000003cbaba7981 */ /* 0x000ea2000c1e1500 */
[----:B------:R-:W-:Y:S01]  /*92d0*/  HGMMA.64x16x16.F32 R152, gdesc[UR56].tnspA, R152, gsb0 ;  /* 0x20200000389879f0 */ /* 0x000fe20008000898 */
[----:B------:R-:W-:Y:S02]  /*92e0*/  R2UR UR56, R192 ;  /* 0x00000000c03872ca */ /* 0x000fe400000e0000 */
[----:B------:R-:W2:Y:S04]  /*92f0*/  LDG.E.U16 R187, desc[UR60][R172.64] ;  /* 0x0000003cacbb7981 */ /* 0x000ea8000c1e1500 */
[----:B------:R-:W2:Y:S01]  /*9300*/  LDL.64 R192, [R1+0x180] ;  /* 0x0001800001c07983 */ /* 0x000ea20000100a00 */
[----:B------:R-:W-:Y:S01]  /*9310*/  R2UR UR57, R191 ;  /* 0x00000000bf3972ca */ /* 0x000fe200000e0000 */
[----:B------:R-:W-:-:S02]  /*9320*/  IMAD.WIDE R178, R14, 0x2, R222 ;  /* 0x000000020eb27825 */ /* 0x000fc400078e02de */
[----:B------:R-:W2:Y:S04]  /*9330*/  LDL.64 R222, [R1+0x130] ;  /* 0x0001300001de7983 */ /* 0x000ea80000100a00 */
[----:B------:R0:W2:Y:S01]  /*9340*/  LDG.E.U16 R185, desc[UR60][R22.64] ;  /* 0x0000003c16b97981 */ /* 0x0000a2000c1e1500 */
[----:B----4-:R-:W-:-:S04]  /*9350*/  IMAD.WIDE R168, R14, 0x2, R204 ;  /* 0x000000020ea87825 */ /* 0x010fc800078e02cc */
[C---:B-----5:R-:W-:Y:S01]  /*9360*/  IMAD.WIDE R20, R14.reuse, 0x2, R202 ;  /* 0x000000020e147825 */ /* 0x060fe200078e02ca */
[----:B------:R-:W4:Y:S04]  /*9370*/  LDL.64 R204, [R1+0x168] ;  /* 0x0001680001cc7983 */ /* 0x000f280000100a00 */
[----:B------:R-:W5:Y:S01]  /*9380*/  LDL.64 R202, [R1+0x198] ;  /* 0x0001980001ca7983 */ /* 0x000f620000100a00 */
[C---:B---3--:R-:W-:Y:S01]  /*9390*/  IMAD.WIDE R16, R14.reuse, 0x2, R198 ;  /* 0x000000020e107825 */ /* 0x048fe200078e02c6 */
[----:B------:R-:W-:Y:S02]  /*93a0*/  R2UR UR51, R183 ;  /* 0x00000000b73372ca */ /* 0x000fe400000e0000 */
[----:B------:R-:W3:Y:S04]  /*93b0*/  LDL.64 R198, [R1+0x188] ;  /* 0x0001880001c67983 */ /* 0x000ee80000100a00 */
[----:B------:R1:W3:Y:S01]  /*93c0*/  LDG.E.U16 R191, desc[UR60][R16.64] ;  /* 0x0000003c10bf7981 */ /* 0x0002e2000c1e1500 */
[----:B0-----:R-:W-:-:S03]  /*93d0*/  IMAD.WIDE R22, R14, 0x2, R212 ;  /* 0x000000020e167825 */ /* 0x001fc600078e02d4 */
[----:B------:R-:W3:Y:S04]  /*93e0*/  LDL.64 R212, [R1+0x120] ;  /* 0x0001200001d47983 */ /* 0x000ee80000100a00 */
[----:B------:R0:W3:Y:S04]  /*93f0*/  LDG.E.U16 R183, desc[UR60][R20.64] ;  /* 0x0000003c14b77981 */ /* 0x0000e8000c1e1500 */
[----:B------:R-:W3:Y:S04]  /*9400*/  LDG.E.U16 R182, desc[UR60][R22.64] ;  /* 0x0000003c16b67981 */ /* 0x000ee8000c1e1500 */
[----:B------:R-:W3:Y:S01]  /*9410*/  LDG.E.U16 R168, desc[UR60][R168.64] ;  /* 0x0000003ca8a87981 */ /* 0x000ee2000c1e1500 */
[----:B------:R-:W-:-:S02]  /*9420*/  R2UR UR27, R4 ;  /* 0x00000000041b72ca */ /* 0x000fc400000e0000 */
[----:B------:R-:W-:Y:S01]  /*9430*/  R2UR UR42, R176 ;  /* 0x00000000b02a72ca */ /* 0x000fe200000e0000 */
[----:B------:R-:W3:Y:S01]  /*9440*/  LDG.E.U16 R178, desc[UR60][R178.64] ;  /* 0x0000003cb2b27981 */ /* 0x000ee2000c1e1500 */
[----:B------:R-:W-:Y:S02]  /*9450*/  R2UR UR26, R13 ;  /* 0x000000000d1a72ca */ /* 0x000fe400000e0000 */
[----:B------:R-:W-:Y:S01]  /*9460*/  R2UR UR39, R170 ;  /* 0x00000000aa2772ca */ /* 0x000fe200000e0000 */
[----:B------:R-:W3:Y:S01]  /*9470*/  LDG.E.U16 R19, desc[UR60][R18.64] ;  /* 0x0000003c12137981 */ /* 0x000ee2000c1e1500 */
[----:B-1----:R-:W-:-:S03]  /*9480*/  IMAD.WIDE R16, R14, 0x2, R200 ;  /* 0x000000020e107825 */ /* 0x002fc600078e02c8 */
[----:B------:R-:W3:Y:S04]  /*9490*/  LDL.64 R200, [R1+0x160] ;  /* 0x0001600001c87983 */ /* 0x000ee80000100a00 */
[----:B------:R1:W3:Y:S01]  /*94a0*/  LDG.E.U16 R177, desc[UR60][R16.64] ;  /* 0x0000003c10b17981 */ /* 0x0002e2000c1e1500 */
[----:B--2---:R-:W-:-:S03]  /*94b0*/  IMAD.WIDE R172, R14, 0x2, R210 ;  /* 0x000000020eac7825 */ /* 0x004fc600078e02d2 */
[----:B------:R-:W2:Y:S01]  /*94c0*/  LDL.64 R210, [R1+0x118] ;  /* 0x0001180001d27983 */ /* 0x000ea20000100a00 */
[----:B0-----:R-:W-:-:S03]  /*94d0*/  IMAD.WIDE R20, R14, 0x2, R214 ;  /* 0x000000020e147825 */ /* 0x001fc600078e02d6 */
[----:B------:R-:W2:Y:S04]  /*94e0*/  LDL.64 R214, [R1+0x128] ;  /* 0x0001280001d67983 */ /* 0x000ea80000100a00 */
[----:B------:R-:W2:Y:S01]  /*94f0*/  LDG.E.U16 R21, desc[UR60][R20.64] ;  /* 0x0000003c14157981 */ /* 0x000ea2000c1e1500 */
[----:B-1----:R-:W-:-:S03]  /*9500*/  IMAD.WIDE R16, R14, 0x2, R180 ;  /* 0x000000020e107825 */ /* 0x002fc600078e02b4 */
[----:B------:R-:W2:Y:S01]  /*9510*/  LDG.E.U16 R181, desc[UR60][R172.64] ;  /* 0x0000003cacb57981 */ /* 0x000ea2000c1e1500 */
[----:B------:R-:W-:-:S03]  /*9520*/  IMAD.WIDE R188, R14, 0x2, R188 ;  /* 0x000000020ebc7825 */ /* 0x000fc600078e02bc */
[----:B------:R-:W2:Y:S04]  /*9530*/  LDG.E.U16 R173, desc[UR60][R16.64] ;  /* 0x0000003c10ad7981 */ /* 0x000ea8000c1e1500 */
[----:B------:R0:W2:Y:S02]  /*9540*/  LDG.E.U16 R172, desc[UR60][R188.64] ;  /* 0x0000003cbcac7981 */ /* 0x0000a4000c1e1500 */
[C---:B0-----:R-:W-:Y:S02]  /*9550*/  IMAD.WIDE R188, R14.reuse, 0x2, R218 ;  /* 0x000000020ebc7825 */ /* 0x041fe400078e02da */
[----:B------:R-:W2:Y:S02]  /*9560*/  LDL.64 R218, [R1+0xe8] ;  /* 0x0000e80001da7983 */ /* 0x000ea40000100a00 */
[----:B------:R-:W-:-:S06]  /*9570*/  IMAD.WIDE R174, R14, 0x2, R174 ;  /* 0x000000020eae7825 */ /* 0x000fcc00078e02ae */
[----:B------:R-:W2:Y:S01]  /*9580*/  LDG.E.U16 R175, desc[UR60][R174.64] ;  /* 0x0000003caeaf7981 */ /* 0x000ea2000c1e1500 */
[----:B------:R-:W-:-:S05]  /*9590*/  IMAD.WIDE R192, R14, 0x2, R192 ;  /* 0x000000020ec07825 */ /* 0x000fca00078e02c0 */
[----:B------:R0:W2:Y:S02]  /*95a0*/  LDG.E.U16 R176, desc[UR60][R192.64] ;  /* 0x0000003cc0b07981 */ /* 0x0000a4000c1e1500 */
[C---:B0-----:R-:W-:Y:S02]  /*95b0*/  IMAD.WIDE R192, R14.reuse, 0x2, R228 ;  /* 0x000000020ec07825 */ /* 0x041fe400078e02e4 */
[----:B------:R-:W2:Y:S04]  /*95c0*/  LDL.64 R228, [R1+0xd0] ;  /* 0x0000d00001e47983 */ /* 0x000ea80000100a00 */
[----:B------:R-:W2:Y:S01]  /*95d0*/  LDG.E.U16 R20, desc[UR60][R192.64] ;  /* 0x0000003cc0147981 */ /* 0x000ea2000c1e1500 */
[----:B----4-:R-:W-:-:S03]  /*95e0*/  IMAD.WIDE R16, R14, 0x2, R204 ;  /* 0x000000020e107825 */ /* 0x010fc600078e02cc */
[----:B------:R-:W4:Y:S01]  /*95f0*/  LDL.64 R204, [R1+0x110] ;  /* 0x0001100001cc7983 */ /* 0x000f220000100a00 */
[----:B-----5:R-:W-:-:S03]  /*9600*/  IMAD.WIDE R22, R14, 0x2, R202 ;  /* 0x000000020e167825 */ /* 0x020fc600078e02ca */
[----:B------:R-:W5:Y:S04]  /*9610*/  LDL.64 R202, [R1+0x138] ;  /* 0x0001380001ca7983 */ /* 0x000f680000100a00 */
[----:B------:R0:W5:Y:S01]  /*9620*/  LDG.E.U16 R169, desc[UR60][R22.64] ;  /* 0x0000003c16a97981 */ /* 0x000162000c1e1500 */
[----:B---3--:R-:W-:-:S03]  /*9630*/  IMAD.WIDE R198, R14, 0x2, R198 ;  /* 0x000000020ec67825 */ /* 0x008fc600078e02c6 */
[----:B------:R-:W3:Y:S04]  /*9640*/  LDG.E.U16 R16, desc[UR60][R16.64] ;  /* 0x0000003c10107981 */ /* 0x000ee8000c1e1500 */
[----:B------:R1:W3:Y:S01]  /*9650*/  LDG.E.U16 R180, desc[UR60][R198.64] ;  /* 0x0000003cc6b47981 */ /* 0x0002e2000c1e1500 */
[----:B0-----:R-:W-:-:S03]  /*9660*/  IMAD.WIDE R22, R14, 0x2, R224 ;  /* 0x000000020e167825 */ /* 0x001fc600078e02e0 */
[----:B------:R-:W3:Y:S04]  /*9670*/  LDL.64 R224, [R1+0x100] ;  /* 0x0001000001e07983 */ /* 0x000ee80000100a00 */
[----:B------:R0:W3:Y:S01]  /*9680*/  LDG.E.U16 R4, desc[UR60][R22.64] ;  /* 0x0000003c16047981 */ /* 0x0000e2000c1e1500 */
[----:B-1----:R-:W-:-:S03]  /*9690*/  IMAD.WIDE R198, R14, 0x2, R216 ;  /* 0x000000020ec67825 */ /* 0x002fc600078e02d8 */
[----:B------:R-:W3:Y:S04]  /*96a0*/  LDL.64 R216, [R1+0xf8] ;  /* 0x0000f80001d87983 */ /* 0x000ee80000100a00 */
[----:B------:R-:W3:Y:S01]  /*96b0*/  LDG.E.U16 R17, desc[UR60][R198.64] ;  /* 0x0000003cc6117981 */ /* 0x000ee2000c1e1500 */
[----:B0-----:R-:W-:-:S03]  /*96c0*/  IMAD.WIDE R22, R14, 0x2, R220 ;  /* 0x000000020e167825 */ /* 0x001fc600078e02dc */
[----:B------:R-:W3:Y:S04]  /*96d0*/  LDL.64 R220, [R1+0xf0] ;  /* 0x0000f00001dc7983 */ /* 0x000ee80000100a00 */
[----:B------:R-:W3:Y:S04]  /*96e0*/  LDG.E.U16 R22, desc[UR60][R22.64] ;  /* 0x0000003c16167981 */ /* 0x000ee8000c1e1500 */
[----:B------:R0:W3:Y:S01]  /*96f0*/  LDG.E.U16 R23, desc[UR60][R188.64] ;  /* 0x0000003cbc177981 */ /* 0x0000e2000c1e1500 */
[----:B------:R-:W-:-:S05]  /*9700*/  IMAD.WIDE R200, R14, 0x2, R200 ;  /* 0x000000020ec87825 */ /* 0x000fca00078e02c8 */
[----:B------:R1:W3:Y:S01]  /*9710*/  LDG.E.U16 R174, desc[UR60][R200.64] ;  /* 0x0000003cc8ae7981 */ /* 0x0002e2000c1e1500 */
[----:B0-----:R-:W-:-:S03]  /*9720*/  IMAD.WIDE R188, R14, 0x2, R212 ;  /* 0x000000020ebc7825 */ /* 0x001fc600078e02d4 */
[----:B------:R-:W3:Y:S01]  /*9730*/  LDL.64 R212, [R1+0xb0] ;  /* 0x0000b00001d47983 */ /* 0x000ee20000100a00 */
[----:B------:R-:W-:-:S03]  /*9740*/  R2UR UR50, R184 ;  /* 0x00000000b83272ca */ /* 0x000fc600000e0000 */
[----:B------:R-:W3:Y:S01]  /*9750*/  LDG.E.U16 R188, desc[UR60][R188.64] ;  /* 0x0000003cbcbc7981 */ /* 0x000ee2000c1e1500 */
[----:B-1----:R-:W-:-:S03]  /*9760*/  IMAD.WIDE R200, R14, 0x2, R222 ;  /* 0x000000020ec87825 */ /* 0x002fc600078e02de */
[----:B------:R-:W3:Y:S04]  /*9770*/  LDL.64 R222, [R1+0xc0] ;  /* 0x0000c00001de7983 */ /* 0x000ee80000100a00 */
[----:B------:R-:W3:Y:S01]  /*9780*/  LDG.E.U16 R18, desc[UR60][R200.64] ;  /* 0x0000003cc8127981 */ /* 0x000ee2000c1e1500 */
[----:B--2---:R-:W-:-:S03]  /*9790*/  IMAD.WIDE R192, R14, 0x2, R210 ;  /* 0x000000020ec07825 */ /* 0x004fc600078e02d2 */
[----:B------:R-:W2:Y:S01]  /*97a0*/  LDL.64 R210, [R1+0xc8] ;  /* 0x0000c80001d27983 */ /* 0x000ea20000100a00 */
[----:B------:R-:W-:-:S03]  /*97b0*/  IMAD.WIDE R198, R14, 0x2, R214 ;  /* 0x000000020ec67825 */ /* 0x000fc600078e02d6 */
[----:B------:R-:W2:Y:S04]  /*97c0*/  LDL.64 R214, [R1+0xb8] ;  /* 0x0000b80001d67983 */ /* 0x000ea80000100a00 */
[----:B------:R-:W2:Y:S04]  /*97d0*/  LDG.E.U16 R179, desc[UR60][R198.64] ;  /* 0x0000003cc6b37981 */ /* 0x000ea8000c1e1500 */
[----:B------:R-:W2:Y:S01]  /*97e0*/  LDG.E.U16 R192, desc[UR60][R192.64] ;  /* 0x0000003cc0c07981 */ /* 0x000ea2000c1e1500 */
[----:B----4-:R-:W-:-:S04]  /*97f0*/  IMAD.WIDE R204, R14, 0x2, R204 ;  /* 0x000000020ecc7825 */ /* 0x010fc800078e02cc */
[C---:B-----5:R-:W-:Y:S01]  /*9800*/  IMAD.WIDE R202, R14.reuse, 0x2, R202 ;  /* 0x000000020eca7825 */ /* 0x060fe200078e02ca */
[----:B------:R0:W4:Y:S04]  /*9810*/  LDG.E.U16 R13, desc[UR60][R204.64] ;  /* 0x0000003ccc0d7981 */ /* 0x000128000c1e1500 */
[----:B------:R1:W5:Y:S01]  /*9820*/  LDG.E.U16 R170, desc[UR60][R202.64] ;  /* 0x0000003ccaaa7981 */ /* 0x000362000c1e1500 */
[----:B0-----:R-:W-:-:S03]  /*9830*/  IMAD.WIDE R204, R14, 0x2, R218 ;  /* 0x000000020ecc7825 */ /* 0x001fc600078e02da */
[----:B------:R-:W4:Y:S01]  /*9840*/  LDL.64 R218, [R1+0x80] ;  /* 0x0000800001da7983 */ /* 0x000f220000100a00 */
[----:B-1----:R-:W-:-:S03]  /*9850*/  IMAD.WIDE R202, R14, 0x2, R226 ;  /* 0x000000020eca7825 */ /* 0x002fc600078e02e2 */
[----:B------:R-:W5:Y:S01]  /*9860*/  LDL.64 R226, [R1+0xa0] ;  /* 0x0000a00001e27983 */ /* 0x000f620000100a00 */
[----:B---3--:R-:W-:-:S03]  /*9870*/  IMAD.WIDE R200, R14, 0x2, R224 ;  /* 0x000000020ec87825 */ /* 0x008fc600078e02e0 */
[----:B------:R-:W3:Y:S01]  /*9880*/  LDG.E.U16 R204, desc[UR60][R204.64] ;  /* 0x0000003ccccc7981 */ /* 0x000ee2000c1e1500 */
[----:B------:R-:W-:-:S03]  /*9890*/  IMAD.WIDE R198, R14, 0x2, R216 ;  /* 0x000000020ec67825 */ /* 0x000fc600078e02d8 */
[----:B------:R0:W3:Y:S04]  /*98a0*/  LDG.E.U16 R189, desc[UR60][R200.64] ;  /* 0x0000003cc8bd7981 */ /* 0x0000e8000c1e1500 */
[----:B------:R1:W3:Y:S04]  /*98b0*/  LDG.E.U16 R184, desc[UR60][R198.64] ;  /* 0x0000003cc6b87981 */ /* 0x0002e8000c1e1500 */
[----:B------:R-:W4:Y:S01]  /*98c0*/  LDL.64 R216, [R1+0x98] ;  /* 0x0000980001d87983 */ /* 0x000f220000100a00 */
[----:B0-----:R-:W-:-:S03]  /*98d0*/  IMAD.WIDE R200, R14, 0x2, R220 ;  /* 0x000000020ec87825 */ /* 0x001fc600078e02dc */
[----:B------:R-:W3:Y:S01]  /*98e0*/  LDL.64 R224, [R1+0x90] ;  /* 0x0000900001e07983 */ /* 0x000ee20000100a00 */
[----:B-1----:R-:W-:-:S03]  /*98f0*/  IMAD.WIDE R198, R14, 0x2, R234 ;  /* 0x000000020ec67825 */ /* 0x002fc600078e02ea */
[----:B------:R-:W3:Y:S04]  /*9900*/  LDL.64 R220, [R1+0x88] ;  /* 0x0000880001dc7983 */ /* 0x000ee80000100a00 */
[----:B------:R0:W3:Y:S04]  /*9910*/  LDG.E.U16 R205, desc[UR60][R198.64] ;  /* 0x0000003cc6cd7981 */ /* 0x0000e8000c1e1500 */
[----:B------:R-:W3:Y:S04]  /*9920*/  LDG.E.U16 R190, desc[UR60][R202.64] ;  /* 0x0000003ccabe7981 */ /* 0x000ee8000c1e1500 */
[----:B------:R1:W3:Y:S01]  /*9930*/  LDG.E.U16 R193, desc[UR60][R200.64] ;  /* 0x0000003cc8c17981 */ /* 0x0002e2000c1e1500 */
[----:B0-----:R-:W-:-:S03]  /*9940*/  IMAD.WIDE R198, R14, 0x2, R230 ;  /* 0x000000020ec67825 */ /* 0x001fc600078e02e6 */
[----:B------:R-:W3:Y:S04]  /*9950*/  LDL.64 R230, [R1+0x78] ;  /* 0x0000780001e67983 */ /* 0x000ee80000100a00 */
[----:B------:R0:W3:Y:S01]  /*9960*/  LDG.E.U16 R208, desc[UR60][R198.64] ;  /* 0x0000003cc6d07981 */ /* 0x0000e2000c1e1500 */
[----:B-1----:R-:W-:-:S03]  /*9970*/  IMAD.WIDE R200, R14, 0x2, R228 ;  /* 0x000000020ec87825 */ /* 0x002fc600078e02e4 */
[----:B------:R-:W3:Y:S04]  /*9980*/  LDL.64 R228, [R1+0x70] ;  /* 0x0000700001e47983 */ /* 0x000ee80000100a00 */
[----:B------:R-:W3:Y:S01]  /*9990*/  LDL.64 R234, [R1+0x18] ;  /* 0x0000180001ea7983 */ /* 0x000ee20000100a00 */
[----:B0-----:R-:W-:-:S03]  /*99a0*/  IMAD.WIDE R198, R14, 0x2, R222 ;  /* 0x000000020ec67825 */ /* 0x001fc600078e02de */
[----:B------:R-:W3:Y:S01]  /*99b0*/  LDL.64 R222, [R1+0x68] ;  /* 0x0000680001de7983 */ /* 0x000ee20000100a00 */
[----:B--2---:R-:W-:-:S03]  /*99c0*/  IMAD.WIDE R202, R14, 0x2, R210 ;  /* 0x000000020eca7825 */ /* 0x004fc600078e02d2 */
[----:B------:R-:W2:Y:S04]  /*99d0*/  LDG.E.U16 R210, desc[UR60][R200.64] ;  /* 0x0000003cc8d27981 */ /* 0x000ea8000c1e1500 */
[----:B------:R0:W2:Y:S02]  /*99e0*/  LDG.E.U16 R211, desc[UR60][R202.64] ;  /* 0x0000003ccad37981 */ /* 0x0000a4000c1e1500 */
[C---:B0-----:R-:W-:Y:S02]  /*99f0*/  IMAD.WIDE R202, R14.reuse, 0x2, R212 ;  /* 0x000000020eca7825 */ /* 0x041fe400078e02d4 */
[----:B------:R0:W2:Y:S02]  /*9a00*/  LDG.E.U16 R212, desc[UR60][R198.64] ;  /* 0x0000003cc6d47981 */ /* 0x0000a4000c1e1500 */
[----:B0-----:R-:W-:-:S02]  /*9a10*/  IMAD.WIDE R198, R14, 0x2, R232 ;  /* 0x000000020ec67825 */ /* 0x001fc400078e02e8 */
[----:B------:R-:W2:Y:S02]  /*9a20*/  LDL.64 R232, [R1+0x60] ;  /* 0x0000600001e87983 */ /* 0x000ea40000100a00 */
[C---:B------:R-:W-:Y:S02]  /*9a30*/  IMAD.WIDE R200, R14.reuse, 0x2, R214 ;  /* 0x000000020ec87825 */ /* 0x040fe400078e02d6 */
[----:B------:R-:W2:Y:S04]  /*9a40*/  LDG.E.U16 R214, desc[UR60][R202.64] ;  /* 0x0000003ccad67981 */ /* 0x000ea8000c1e1500 */
[----:B------:R5:W2:Y:S04]  /*9a50*/  LDG.E.U16 R213, desc[UR60][R200.64] ;  /* 0x0000003cc8d57981 */ /* 0x000aa8000c1e1500 */
[----:B------:R3:W2:Y:S01]  /*9a60*/  LDG.E.U16 R215, desc[UR60][R198.64] ;  /* 0x0000003cc6d77981 */ /* 0x0006a2000c1e1500 */
[----:B-----5:R-:W-:-:S03]  /*9a70*/  IMAD.WIDE R200, R14, 0x2, R226 ;  /* 0x000000020ec87825 */ /* 0x020fc600078e02e2 */
[----:B------:R-:W5:Y:S01]  /*9a80*/  LDL.64 R226, [R1+0x58] ;  /* 0x0000580001e27983 */ /* 0x000f620000100a00 */
[----:B----4-:R-:W-:-:S03]  /*9a90*/  IMAD.WIDE R202, R14, 0x2, R216 ;  /* 0x000000020eca7825 */ /* 0x010fc600078e02d8 */
[----:B------:R0:W4:Y:S01]  /*9aa0*/  LDG.E.U16 R216, desc[UR60][R200.64] ;  /* 0x0000003cc8d87981 */ /* 0x000122000c1e1500 */
[----:B---3--:R-:W-:-:S03]  /*9ab0*/  IMAD.WIDE R198, R14, 0x2, R224 ;  /* 0x000000020ec67825 */ /* 0x008fc600078e02e0 */
[----:B------:R-:W3:Y:S04]  /*9ac0*/  LDL.64 R224, [R1+0x50] ;  /* 0x0000500001e07983 */ /* 0x000ee80000100a00 */
[----:B------:R1:W4:Y:S01]  /*9ad0*/  LDG.E.U16 R217, desc[UR60][R202.64] ;  /* 0x0000003ccad97981 */ /* 0x000322000c1e1500 */
[----:B0-----:R-:W-:-:S04]  /*9ae0*/  IMAD.WIDE R200, R14, 0x2, R220 ;  /* 0x000000020ec87825 */ /* 0x001fc800078e02dc */
[C---:B-1----:R-:W-:Y:S02]  /*9af0*/  IMAD.WIDE R202, R14.reuse, 0x2, R218 ;  /* 0x000000020eca7825 */ /* 0x042fe400078e02da */
[----:B------:R0:W4:Y:S04]  /*9b00*/  LDG.E.U16 R219, desc[UR60][R200.64] ;  /* 0x0000003cc8db7981 */ /* 0x000128000c1e1500 */
[----:B------:R1:W4:Y:S04]  /*9b10*/  LDG.E.U16 R218, desc[UR60][R198.64] ;  /* 0x0000003cc6da7981 */ /* 0x000328000c1e1500 */
[----:B------:R-:W4:Y:S01]  /*9b20*/  LDG.E.U16 R220, desc[UR60][R202.64] ;  /* 0x0000003ccadc7981 */ /* 0x000f22000c1e1500 */
[----:B0-----:R-:W-:-:S03]  /*9b30*/  IMAD.WIDE R200, R14, 0x2, R228 ;  /* 0x000000020ec87825 */ /* 0x001fc600078e02e4 */
[----:B------:R-:W4:Y:S01]  /*9b40*/  LDL.64 R228, [R1+0x38] ;  /* 0x0000380001e47983 */ /* 0x000f220000100a00 */
[----:B-1----:R-:W-:-:S03]  /*9b50*/  IMAD.WIDE R198, R14, 0x2, R230 ;  /* 0x000000020ec67825 */ /* 0x002fc600078e02e6 */
[----:B------:R-:W4:Y:S04]  /*9b60*/  LDL.64 R230, [R1+0x20] ;  /* 0x0000200001e67983 */ /* 0x000f280000100a00 */
[----:B------:R2:W4:Y:S02]  /*9b70*/  LDG.E.U16 R221, desc[UR60][R198.64] ;  /* 0x0000003cc6dd7981 */ /* 0x000524000c1e1500 */
[C---:B--2---:R-:W-:Y:S02]  /*9b80*/  IMAD.WIDE R198, R14.reuse, 0x2, R232 ;  /* 0x000000020ec67825 */ /* 0x044fe400078e02e8 */
[----:B------:R-:W2:Y:S02]  /*9b90*/  LDL.64 R232, [R1+0x10] ;  /* 0x0000100001e87983 */ /* 0x000ea40000100a00 */
[----:B------:R-:W-:-:S02]  /*9ba0*/  IMAD.WIDE R202, R14, 0x2, R222 ;  /* 0x000000020eca7825 */ /* 0x000fc400078e02de */
[----:B------:R5:W2:Y:S04]  /*9bb0*/  LDG.E.U16 R222, desc[UR60][R200.64] ;  /* 0x0000003cc8de7981 */ /* 0x000aa8000c1e1500 */
[----:B------:R3:W2:Y:S01]  /*9bc0*/  LDG.E.U16 R223, desc[UR60][R202.64] ;  /* 0x0000003ccadf7981 */ /* 0x0006a2000c1e1500 */
[----:B------:R-:W-:Y:S02]  /*9bd0*/  WARPGROUP.DEPBAR.LE gsb0, 0x0 ;  /* 0x00008000000079c5 */ /* 0x000fe40000010000 */
[----:B-----5:R-:W-:-:S04]  /*9be0*/  IMAD.WIDE R200, R14, 0x2, R226 ;  /* 0x000000020ec87825 */ /* 0x020fc800078e02e2 */
[C---:B---3--:R-:W-:Y:S02]  /*9bf0*/  IMAD.WIDE R202, R14.reuse, 0x2, R224 ;  /* 0x000000020eca7825 */ /* 0x048fe400078e02e0 */
[----:B------:R0:W3:Y:S04]  /*9c00*/  LDG.E.U16 R224, desc[UR60][R198.64] ;  /* 0x0000003cc6e07981 */ /* 0x0000e8000c1e1500 */
[----:B------:R1:W5:Y:S04]  /*9c10*/  LDG.E.U16 R225, desc[UR60][R200.64] ;  /* 0x0000003cc8e17981 */ /* 0x000368000c1e1500 */
[----:B------:R4:W5:Y:S01]  /*9c20*/  LDG.E.U16 R226, desc[UR60][R202.64] ;  /* 0x0000003ccae27981 */ /* 0x000962000c1e1500 */
[----:B0-----:R-:W-:-:S04]  /*9c30*/  IMAD.WIDE R198, R14, 0x2, R242 ;  /* 0x000000020ec67825 */ /* 0x001fc800078e02f2 */
[C---:B-1----:R-:W-:Y:S01]  /*9c40*/  IMAD.WIDE R200, R14.reuse, 0x2, R240 ;  /* 0x000000020ec87825 */ /* 0x042fe200078e02f0 */
[----:B------:R0:W5:Y:S03]  /*9c50*/  LDG.E.U16 R227, desc[UR60][R198.64] ;  /* 0x0000003cc6e37981 */ /* 0x000166000c1e1500 */
[C---:B----4-:R-:W-:Y:S02]  /*9c60*/  IMAD.WIDE R202, R14.reuse, 0x2, R228 ;  /* 0x000000020eca7825 */ /* 0x050fe400078e02e4 */
[----:B------:R1:W4:Y:S02]  /*9c70*/  LDG.E.U16 R228, desc[UR60][R200.64] ;  /* 0x0000003cc8e47981 */ /* 0x000324000c1e1500 */
[C---:B0-----:R-:W-:Y:S02]  /*9c80*/  IMAD.WIDE R198, R14.reuse, 0x2, R238 ;  /* 0x000000020ec67825 */ /* 0x041fe400078e02ee */
[----:B------:R0:W4:Y:S02]  /*9c90*/  LDG.E.U16 R229, desc[UR60][R202.64] ;  /* 0x0000003ccae57981 */ /* 0x000124000c1e1500 */
[----:B-1----:R-:W-:-:S04]  /*9ca0*/  IMAD.WIDE R200, R14, 0x2, R236 ;  /* 0x000000020ec87825 */ /* 0x002fc800078e02ec */
[C---:B0-----:R-:W-:Y:S02]  /*9cb0*/  IMAD.WIDE R202, R14.reuse, 0x2, R230 ;  /* 0x000000020eca7825 */ /* 0x041fe400078e02e6 */
[----:B------:R0:W4:Y:S04]  /*9cc0*/  LDG.E.U16 R230, desc[UR60][R198.64] ;  /* 0x0000003cc6e67981 */ /* 0x000128000c1e1500 */
[----:B------:R-:W4:Y:S04]  /*9cd0*/  LDG.E.U16 R231, desc[UR60][R200.64] ;  /* 0x0000003cc8e77981 */ /* 0x000f28000c1e1500 */
[----:B------:R-:W4:Y:S01]  /*9ce0*/  LDG.E.U16 R202, desc[UR60][R202.64] ;  /* 0x0000003ccaca7981 */ /* 0x000f22000c1e1500 */
[----:B0-----:R-:W-:-:S06]  /*9cf0*/  IMAD.WIDE R198, R14, 0x2, R234 ;  /* 0x000000020ec67825 */ /* 0x001fcc00078e02ea */
[----:B------:R0:W4:Y:S02]  /*9d00*/  LDG.E.U16 R198, desc[UR60][R198.64] ;  /* 0x0000003cc6c67981 */ /* 0x000124000c1e1500 */
[----:B0-----:R-:W0:Y:S01]  /*9d10*/  LDC R199, c[0x0][0x238] ;  /* 0x00008e00ffc77b82 */ /* 0x001e220000000800 */
[----:B--2---:R-:W-:-:S06]  /*9d20*/  IMAD.WIDE R200, R14, 0x2, R232 ;  /* 0x000000020ec87825 */ /* 0x004fcc00078e02e8 */
[----:B------:R-:W2:Y:S01]  /*9d30*/  LDG.E.U16 R200, desc[UR60][R200.64] ;  /* 0x0000003cc8c87981 */ /* 0x000ea2000c1e1500 */
[----:B------:R-:W-:Y:S06]  /*9d40*/  BAR.SYNC.DEFER_BLOCKING 0x0 ;  /* 0x0000000000007b1d */ /* 0x000fec0000010000 */
[----:B------:R0:W-:Y:S04]  /*9d50*/  STS.U16 [R0+0x10a00], R19 ;  /* 0x010a001300007388 */ /* 0x0001e80000000400 */
[----:B------:R1:W-:Y:S01]  /*9d60*/  STS.U16 [R0+0x11200], R21 ;  /* 0x0112001500007388 */ /* 0x0003e20000000400 */
[-C--:B0-----:R-:W-:Y:S01]  /*9d70*/  FMUL R19, R160, R199.reuse ;  /* 0x000000c7a0137220 */ /* 0x081fe20000400000 */
[----:B-1----:R-:W-:-:S05]  /*9d80*/  FMUL R21, R161, R199 ;  /* 0x000000c7a1157220 */ /* 0x002fca0000400000 */
[----:B------:R-:W-:Y:S01]  /*9d90*/  FMNMX R19, R19, R21, !PT ;  /* 0x0000001513137209 */ /* 0x000fe20007800000 */
[----:B------:R-:W-:-:S05]  /*9da0*/  FMUL R21, R164, R199 ;  /* 0x000000c7a4157220 */ /* 0x000fca0000400000 */
        /* <DEDUP_REMOVED lines=10> */
[----:B------:R-:W-:-:S05]  /*9e50*/  FMNMX R19, R21, R19, !PT ;  /* 0x0000001315137209 */ /* 0x000fca0007800000 */
[----:B------:R-:W0:Y:S04]  /*9e60*/  SHFL.BFLY PT, R21, R19, 0x2, 0x1f ;  /* 0x0c401f0013157f89 */ /* 0x000e2800000e0000 */
[----:B------:R1:W-:Y:S04]  /*9e70*/  STS.U16 [R0+0x11000], R168 ;  /* 0x011000a800007388 */ /* 0x0003e80000000400 */
[----:B------:R1:W-:Y:S02]  /*9e80*/  STS.U16 [R0+0x11c00], R169 ;  /* 0x011c00a900007388 */ /* 0x0003e40000000400 */
[-C--:B-1----:R-:W-:Y:S01]  /*9e90*/  FMUL R168, R162, R199.reuse ;  /* 0x000000c7a2a87220 */ /* 0x082fe20000400000 */
[----:B------:R-:W-:-:S05]  /*9ea0*/  FMUL R169, R163, R199 ;  /* 0x000000c7a3a97220 */ /* 0x000fca0000400000 */
[----:B------:R-:W-:Y:S01]  /*9eb0*/  FMNMX R168, R168, R169, !PT ;  /* 0x000000a9a8a87209 */ /* 0x000fe20007800000 */
[----:B------:R-:W-:Y:S01]  /*9ec0*/  FMUL R169, R166, R199 ;  /* 0x000000c7a6a97220 */ /* 0x000fe20000400000 */
[----:B0-----:R-:W-:-:S04]  /*9ed0*/  FMNMX R21, R19, R21, !PT ;  /* 0x0000001513157209 */ /* 0x001fc80007800000 */
[----:B------:R-:W-:Y:S01]  /*9ee0*/  FMNMX R168, R169, R168, !PT ;  /* 0x000000a8a9a87209 */ /* 0x000fe20007800000 */
[-C--:B------:R-:W-:Y:S01]  /*9ef0*/  FMUL R169, R167, R199.reuse ;  /* 0x000000c7a7a97220 */ /* 0x080fe20000400000 */
[----:B------:R-:W-:-:S04]  /*9f00*/  FMUL R19, R154, R199 ;  /* 0x000000c79a137220 */ /* 0x000fc80000400000 */
[----:B------:R-:W-:-:S04]  /*9f10*/  FMNMX R168, R169, R168, !PT ;  /* 0x000000a8a9a87209 */ /* 0x000fc80007800000 */
[----:B------:R-:W-:Y:S02]  /*9f20*/  FMNMX R168, R19, R168, !PT ;  /* 0x000000a813a87209 */ /* 0x000fe40007800000 */
[----:B------:R-:W0:Y:S01]  /*9f30*/  SHFL.BFLY PT, R19, R21, 0x1, 0x1f ;  /* 0x0c201f0015137f89 */ /* 0x000e2200000e0000 */
[----:B------:R-:W-:-:S05]  /*9f40*/  FMUL R169, R155, R199 ;  /* 0x000000c79ba97220 */ /* 0x000fca0000400000 */
[----:B------:R-:W-:Y:S01]  /*9f50*/  FMNMX R168, R169, R168, !PT ;  /* 0x000000a8a9a87209 */ /* 0x000fe20007800000 */
[----:B------:R-:W-:-:S05]  /*9f60*/  FMUL R169, R158, R199 ;  /* 0x000000c79ea97220 */ /* 0x000fca0000400000 */
[----:B------:R-:W-:Y:S01]  /*9f70*/  FMNMX R168, R169, R168, !PT ;  /* 0x000000a8a9a87209 */ /* 0x000fe20007800000 */
[----:B------:R-:W-:-:S05]  /*9f80*/  FMUL R169, R159, R199 ;  /* 0x000000c79fa97220 */ /* 0x000fca0000400000 */
[----:B------:R-:W-:Y:S02]  /*9f90*/  FMNMX R168, R169, R168, !PT ;  /* 0x000000a8a9a87209 */ /* 0x000fe40007800000 */
[----:B0-----:R-:W-:-:S03]  /*9fa0*/  FMNMX R19, R21, R19, !PT ;  /* 0x0000001315137209 */ /* 0x001fc60007800000 */
[----:B------:R-:W0:Y:S01]  /*9fb0*/  SHFL.BFLY PT, R21, R168, 0x2, 0x1f ;  /* 0x0c401f00a8157f89 */ /* 0x000e2200000e0000 */
[----:B------:R-:W-:-:S05]  /*9fc0*/  FMNMX R19, R19, R15, !PT ;  /* 0x0000000f13137209 */ /* 0x000fca0007800000 */
[----:B------:R-:W-:Y:S01]  /*9fd0*/  FFMA R160, R160, R199, -R19 ;  /* 0x000000c7a0a07223 */ /* 0x000fe20000000813 */
[----:B------:R1:W-:Y:S01]  /*9fe0*/  STS.U16 [R0+0x12600], R4 ;  /* 0x0126000400007388 */ /* 0x0003e20000000400 */
[----:B------:R-:W2:Y:S02]  /*9ff0*/  S2R R240, SR_TID.X ;  /* 0x0000000000f07919 */ /* 0x000ea40000002100 */
[----:B-1----:R-:W-:Y:S01]  /*a000*/  FMUL R4, R160, 1.4426950216293334961 ;  /* 0x3fb8aa3ba0047820 */ /* 0x002fe20000400000 */
[----:B0-----:R-:W-:-:S05]  /*a010*/  FMNMX R168, R168, R21, !PT ;  /* 0x00000015a8a87209 */ /* 0x001fca0007800000 */
[----:B------:R-:W0:Y:S01]  /*a020*/  SHFL.BFLY PT, R160, R168, 0x1, 0x1f ;  /* 0x0c201f00a8a07f89 */ /* 0x000e2200000e0000 */
[----:B------:R-:W1:Y:S03]  /*a030*/  S2R R232, SR_CgaCtaId ;  /* 0x0000000000e87919 */ /* 0x000e660000008800 */
        /* <DEDUP_REMOVED lines=48> */
[----:B---3--:R-:W-:Y:S04]  /*a340*/  STS.U16 [R0+0x16a00], R224 ;  /* 0x016a00e000007388 */ /* 0x008fe80000000400 */
[----:B-----5:R-:W-:Y:S04]  /*a350*/  STS.U16 [R0+0x16c00], R225 ;  /* 0x016c00e100007388 */ /* 0x020fe80000000400 */
[----:B------:R-:W-:Y:S04]  /*a360*/  STS.U16 [R0+0x16e00], R226 ;  /* 0x016e00e200007388 */ /* 0x000fe80000000400 */
[----:B------:R-:W-:Y:S04]  /*a370*/  STS.U16 [R0+0x17000], R227 ;  /* 0x017000e300007388 */ /* 0x000fe80000000400 */
[----:B----4-:R-:W-:Y:S04]  /*a380*/  STS.U16 [R0+0x17200], R228 ;  /* 0x017200e400007388 */ /* 0x010fe80000000400 */
[----:B------:R-:W-:Y:S04]  /*a390*/  STS.U16 [R0+0x17400], R229 ;  /* 0x017400e500007388 */ /* 0x000fe80000000400 */
[----:B------:R-:W-:Y:S04]  /*a3a0*/  STS.U16 [R0+0x17600], R230 ;  /* 0x017600e600007388 */ /* 0x000fe80000000400 */
[----:B------:R-:W-:Y:S04]  /*a3b0*/  STS.U16 [R0+0x17800], R231 ;  /* 0x017800e700007388 */ /* 0x000fe80000000400 */
[----:B------:R-:W-:Y:S04]  /*a3c0*/  STS.U16 [R0+0x17a00], R202 ;  /* 0x017a00ca00007388 */ /* 0x000fe80000000400 */
[----:B------:R-:W-:Y:S04]  /*a3d0*/  STS.U16 [R0+0x17c00], R198 ;  /* 0x017c00c600007388 */ /* 0x000fe80000000400 */
[----:B--2---:R-:W-:Y:S01]  /*a3e0*/  STS.U16 [R0+0x17e00], R200 ;  /* 0x017e00c800007388 */ /* 0x004fe20000000400 */
[-CC-:B------:R-:W-:Y:S01]  /*a3f0*/  FFMA R152, R152, R199.reuse, -R19.reuse ;  /* 0x000000c798987223 */ /* 0x180fe20000000813 */
[----:B0-----:R-:W-:Y:S01]  /*a400*/  FMNMX R160, R168, R160, !PT ;  /* 0x000000a0a8a07209 */ /* 0x001fe20007800000 */
[----:B------:R-:W-:Y:S01]  /*a410*/  FFMA R161, R161, R199, -R19 ;  /* 0x000000c7a1a17223 */ /* 0x000fe20000000813 */
[----:B------:R0:W-:Y:S06]  /*a420*/  MEMBAR.ALL.CTA ;  /* 0x0000000000007992 */ /* 0x0001ec0000008000 */
[----:B0-----:R-:W0:Y:S01]  /*a430*/  FENCE.VIEW.ASYNC.S ;  /* 0x00000000000073c6 */ /* 0x001e220000000000 */
[----:B-1----:R-:W-:Y:S01]  /*a440*/  FMUL R20, R152, 1.4426950216293334961 ;  /* 0x3fb8aa3b98147820 */ /* 0x002fe20000400000 */
[----:B------:R-:W-:Y:S01]  /*a450*/  FADD R152, -R19, R15 ;  /* 0x0000000f13987221 */ /* 0x000fe20000000100 */
[----:B------:R-:W-:Y:S01]  /*a460*/  FMNMX R160, R160, R171, !PT ;  /* 0x000000aba0a07209 */ /* 0x000fe20007800000 */
[-CC-:B------:R-:W-:Y:S01]  /*a470*/  FFMA R164, R164, R199.reuse, -R19.reuse ;  /* 0x000000c7a4a47223 */ /* 0x180fe20000000813 */
[----:B------:R-:W-:Y:S01]  /*a480*/  SHF.R.U32.HI R203, RZ, 0x5, R240 ;  /* 0x00000005ffcb7819 */ /* 0x000fe200000116f0 */
[----:B------:R-:W-:Y:S01]  /*a490*/  FMUL R152, R152, 1.4426950216293334961 ;  /* 0x3fb8aa3b98987820 */ /* 0x000fe20000400000 */
[----:B------:R-:W-:Y:S01]  /*a4a0*/  FMUL R16, R161, 1.4426950216293334961 ;  /* 0x3fb8aa3ba1107820 */ /* 0x000fe20000400000 */
[-CC-:B------:R-:W-:Y:S01]  /*a4b0*/  FFMA R163, R163, R199.reuse, -R160.reuse ;  /* 0x000000c7a3a37223 */ /* 0x180fe200000008a0 */
[----:B------:R-:W-:Y:S01]  /*a4c0*/  FMUL R17, R164, 1.4426950216293334961 ;  /* 0x3fb8aa3ba4117820 */ /* 0x000fe20000400000 */
[----:B------:R1:W2:Y:S01]  /*a4d0*/  MUFU.EX2 R161, R152 ;  /* 0x0000009800a17308 */ /* 0x0002a20000000800 */
[-CC-:B------:R-:W-:Y:S01]  /*a4e0*/  FFMA R21, R165, R199.reuse, -R19.reuse ;  /* 0x000000c7a5157223 */ /* 0x180fe20000000813 */
[-CC-:B------:R-:W-:Y:S01]  /*a4f0*/  FFMA R153, R153, R199.reuse, -R19.reuse ;  /* 0x000000c799997223 */ /* 0x180fe20000000813 */
[-C--:B------:R-:W-:Y:S01]  /*a500*/  FFMA R156, R156, R199.reuse, -R19 ;  /* 0x000000c79c9c7223 */ /* 0x080fe20000000813 */
[-CC-:B------:R-:W-:Y:S01]  /*a510*/  FFMA R162, R162, R199.reuse, -R160.reuse ;  /* 0x000000c7a2a27223 */ /* 0x180fe200000008a0 */
[-CC-:B------:R-:W-:Y:S01]  /*a520*/  FFMA R166, R166, R199.reuse, -R160.reuse ;  /* 0x000000c7a6a67223 */ /* 0x180fe200000008a0 */
[----:B------:R-:W-:Y:S01]  /*a530*/  FFMA R167, R167, R199, -R160 ;  /* 0x000000c7a7a77223 */ /* 0x000fe200000008a0 */
[----:B------:R-:W-:-:S02]  /*a540*/  IMAD.SHL.U32 R164, R203, 0x100, RZ ;  /* 0x00000100cba47824 */ /* 0x000fc400078e00ff */
[-C--:B------:R-:W-:Y:S01]  /*a550*/  FFMA R157, R157, R199.reuse, -R19 ;  /* 0x000000c79d9d7223 */ /* 0x080fe20000000813 */
[----:B-1----:R-:W-:Y:S01]  /*a560*/  FADD R152, -R160, R171 ;  /* 0x000000aba0987221 */ /* 0x002fe20000000100 */
[-CC-:B------:R-:W-:Y:S01]  /*a570*/  FFMA R154, R154, R199.reuse, -R160.reuse ;  /* 0x000000c79a9a7223 */ /* 0x180fe200000008a0 */
[-CC-:B------:R-:W-:Y:S01]  /*a580*/  FFMA R155, R155, R199.reuse, -R160.reuse ;  /* 0x000000c79b9b7223 */ /* 0x180fe200000008a0 */
[-CC-:B------:R-:W-:Y:S01]  /*a590*/  FFMA R158, R158, R199.reuse, -R160.reuse ;  /* 0x000000c79e9e7223 */ /* 0x180fe200000008a0 */
[----:B------:R-:W-:Y:S01]  /*a5a0*/  FFMA R159, R159, R199, -R160 ;  /* 0x000000c79f9f7223 */ /* 0x000fe200000008a0 */
[----:B------:R-:W-:Y:S01]  /*a5b0*/  MOV R203, 0x400 ;  /* 0x0000040000cb7802 */ /* 0x000fe20000000f00 */
[----:B------:R-:W-:Y:S01]  /*a5c0*/  FMUL R18, R163, 1.4426950216293334961 ;  /* 0x3fb8aa3ba3127820 */ /* 0x000fe20000400000 */
        /* <DEDUP_REMOVED lines=12> */
[----:B------:R-:W-:Y:S01]  /*a690*/  LEA R203, R232, R203, 0x18 ;  /* 0x000000cbe8cb7211 */ /* 0x000fe200078ec0ff */
[----:B------:R-:W1:Y:S01]  /*a6a0*/  MUFU.EX2 R170, R152 ;  /* 0x0000009800aa7308 */ /* 0x000e620000000800 */
[----:B------:R-:W-:Y:S01]  /*a6b0*/  LOP3.LUT R164, R164, 0x400, RZ, 0xc0, !PT ;  /* 0x00000400a4a47812 */ /* 0x000fe200078ec0ff */
[----:B------:R-:W-:Y:S01]  /*a6c0*/  UMOV UR59, 0x80000020 ;  /* 0x80000020003b7882 */ /* 0x000fe20000000000 */
[----:B------:R-:W3:Y:S01]  /*a6d0*/  LDL.LU R174, [R1+0xc] ;  /* 0x00000c0001ae7983 */ /* 0x000ee20000300800 */
[----:B------:R-:W-:Y:S01]  /*a6e0*/  VIADD R203, R203, 0x10000 ;  /* 0x00010000cbcb7836 */ /* 0x000fe20000000000 */
[----:B------:R-:W-:Y:S01]  /*a6f0*/  UMOV UR6, 0xfffffffe ;  /* 0xfffffffe00067882 */ /* 0x000fe20000000000 */
[----:B------:R-:W-:Y:S01]  /*a700*/  UMOV UR7, 0x7fffffdf ;  /* 0x7fffffdf00077882 */ /* 0x000fe20000000000 */
[----:B------:R-:W4:Y:S01]  /*a710*/  LDC R172, c[0x0][0x280] ;  /* 0x0000a000ffac7b82 */ /* 0x000f220000000800 */
[----:B------:R-:W-:Y:S01]  /*a720*/  MUFU.EX2 R4, R4 ;  /* 0x0000000400047308 */ /* 0x000fe20000000800 */
[----:B------:R-:W-:-:S07]  /*a730*/  LEA.HI R164, R203, R164, RZ, 0x1c ;  /* 0x000000a4cba47211 */ /* 0x000fce00078fe0ff */
[----:B------:R-:W5:Y:S08]  /*a740*/  MUFU.EX2 R16, R16 ;  /* 0x0000001000107308 */ /* 0x000f700000000800 */
[----:B------:R-:W-:Y:S08]  /*a750*/  MUFU.EX2 R17, R17 ;  /* 0x0000001100117308 */ /* 0x000ff00000000800 */
[----:B------:R-:W0:Y:S08]  /*a760*/  MUFU.EX2 R21, R21 ;  /* 0x0000001500157308 */ /* 0x000e300000000800 */
[----:B------:R-:W-:Y:S08]  /*a770*/  MUFU.EX2 R20, R20 ;  /* 0x0000001400147308 */ /* 0x000ff00000000800 */
[----:B------:R-:W-:Y:S08]  /*a780*/  MUFU.EX2 R22, R22 ;  /* 0x0000001600167308 */ /* 0x000ff00000000800 */
[----:B------:R-:W-:Y:S08]  /*a790*/  MUFU.EX2 R23, R23 ;  /* 0x0000001700177308 */ /* 0x000ff00000000800 */
[----:B------:R-:W-:Y:S08]  /*a7a0*/  MUFU.EX2 R15, R157 ;  /* 0x0000009d000f7308 */ /* 0x000ff00000000800 */
[----:B------:R-:W-:Y:S08]  /*a7b0*/  MUFU.EX2 R162, R162 ;  /* 0x000000a200a27308 */ /* 0x000ff00000000800 */
[----:B------:R-:W4:Y:S08]  /*a7c0*/  MUFU.EX2 R18, R18 ;  /* 0x0000001200127308 */ /* 0x000f300000000800 */
[----:B------:R-:W-:Y:S08]  /*a7d0*/  MUFU.EX2 R13, R13 ;  /* 0x0000000d000d7308 */ /* 0x000ff00000000800 */
[----:B------:R-:W4:Y:S08]  /*a7e0*/  MUFU.EX2 R163, R163 ;  /* 0x000000a300a37308 */ /* 0x000f300000000800 */
[----:B------:R0:W-:Y:S08]  /*a7f0*/  MUFU.EX2 R166, R154 ;  /* 0x0000009a00a67308 */ /* 0x0001f00000000800 */
[----:B------:R4:W4:Y:S08]  /*a800*/  MUFU.EX2 R167, R155 ;  /* 0x0000009b00a77308 */ /* 0x0009300000000800 */
[----:B------:R4:W-:Y:S08]  /*a810*/  MUFU.EX2 R168, R158 ;  /* 0x0000009e00a87308 */ /* 0x0009f00000000800 */
[----:B------:R-:W4:Y:S01]  /*a820*/  MUFU.EX2 R169, R159 ;  /* 0x0000009f00a97308 */ /* 0x000f220000000800 */
[----:B------:R-:W-:Y:S01]  /*a830*/  LOP3.LUT R164, R164, 0x3fff, RZ, 0xc0, !PT ;  /* 0x00003fffa4a47812 */ /* 0x000fe200078ec0ff */
[-C--:B--2---:R-:W-:Y:S01]  /*a840*/  FMUL R24, R24, R161.reuse ;  /* 0x000000a118187220 */ /* 0x084fe20000400000 */
[-C--:B------:R-:W-:Y:S01]  /*a850*/  FMUL R25, R25, R161.reuse ;  /* 0x000000a119197220 */ /* 0x080fe20000400000 */
[-C--:B------:R-:W-:Y:S01]  /*a860*/  FMUL R28, R28, R161.reuse ;  /* 0x000000a11c1c7220 */ /* 0x080fe20000400000 */
[----:B------:R-:W-:Y:S01]  /*a870*/  R2UR UR58, R164 ;  /* 0x00000000a43a72ca */ /* 0x000fe200000e0000 */
[-C--:B------:R-:W-:Y:S01]  /*a880*/  FMUL R29, R29, R161.reuse ;  /* 0x000000a11d1d7220 */ /* 0x080fe20000400000 */
        /* <DEDUP_REMOVED lines=59> */
[----:B------:R-:W-:Y:S01]  /*ac40*/  FMUL R149, R149, R161 ;  /* 0x000000a195957220 */ /* 0x000fe20000400000 */
[-C--:B-1----:R-:W-:Y:S01]  /*ac50*/  FMUL R26, R26, R170.reuse ;  /* 0x000000aa1a1a7220 */ /* 0x082fe20000400000 */
        /* <DEDUP_REMOVED lines=63> */
[----:B-----5:R-:W-:Y:S01]  /*b050*/  F2FP.F16.F32.PACK_AB R152, R16, R4 ;  /* 0x000000041098723e */ /* 0x020fe200000000ff */
[----:B------:R-:W2:Y:S01]  /*b060*/  LDL.LU R173, [R1+0x8] ;  /* 0x0000080001ad7983 */ /* 0x000ea20000300800 */
[----:B0-----:R-:W-:-:S02]  /*b070*/  F2FP.F16.F32.PACK_AB R154, R21, R17 ;  /* 0x00000011159a723e */ /* 0x001fc400000000ff */
[----:B----4-:R-:W-:Y:S01]  /*b080*/  F2FP.F16.F32.PACK_AB R153, R18, R162 ;  /* 0x000000a21299723e */ /* 0x010fe200000000ff */
[----:B------:R-:W4:Y:S01]  /*b090*/  LDL R171, [R1+0x59c] ;  /* 0x00059c0001ab7983 */ /* 0x000f220000100800 */
[----:B------:R-:W-:Y:S02]  /*b0a0*/  F2FP.F16.F32.PACK_AB R155, R163, R13 ;  /* 0x0000000da39b723e */ /* 0x000fe400000000ff */
[----:B------:R-:W-:Y:S02]  /*b0b0*/  F2FP.F16.F32.PACK_AB R156, R22, R20 ;  /* 0x00000014169c723e */ /* 0x000fe400000000ff */
[----:B------:R-:W-:Y:S02]  /*b0c0*/  F2FP.F16.F32.PACK_AB R157, R167, R166 ;  /* 0x000000a6a79d723e */ /* 0x000fe400000000ff */
[----:B------:R-:W-:Y:S02]  /*b0d0*/  F2FP.F16.F32.PACK_AB R158, R15, R23 ;  /* 0x000000170f9e723e */ /* 0x000fe400000000ff */
[----:B------:R-:W-:Y:S01]  /*b0e0*/  F2FP.F16.F32.PACK_AB R159, R169, R168 ;  /* 0x000000a8a99f723e */ /* 0x000fe200000000ff */
[----:B------:R-:W-:Y:S06]  /*b0f0*/  BAR.SYNC.DEFER_BLOCKING 0x0 ;  /* 0x0000000000007b1d */ /* 0x000fec0000010000 */
[----:B------:R-:W-:-:S06]  /*b100*/  WARPGROUP.ARRIVE ;  /* 0x00000000000079c5 */ /* 0x000fcc0000000000 */
[----:B------:R-:W-:Y:S01]  /*b110*/  HGMMA.64x256x16.F32 R24, R152, gdesc[UR56], R24 ;  /* 0x03e0003898187df0 */ /* 0x000fe20008700818 */
[----:B------:R-:W-:Y:S01]  /*b120*/  IMAD.MOV.U32 R165, RZ, RZ, RZ ;  /* 0x000000ffffa57224 */ /* 0x000fe200078e00ff */
[----:B------:R-:W-:-:S04]  /*b130*/  R2UR UR58, R164 ;  /* 0x00000000a43a72ca */ /* 0x000fc800000e0000 */
[----:B------:R-:W-:-:S13]  /*b140*/  R2UR UR59, R165 ;  /* 0x00000000a53b72ca */ /* 0x000fda00000e0000 */
[----:B------:R-:W-:Y:S01]  /*b150*/  UIADD3.64 UR58, UR58, -UR6, URZ ;  /* 0x800000063a3a7297 */ /* 0x000fe2000fffe03f */
[----:B------:R-:W-:Y:S01]  /*b160*/  FADD R4, R4, R16 ;  /* 0x0000001004047221 */ /* 0x000fe20000000000 */
[----:B------:R-:W-:-:S03]  /*b170*/  FADD R18, R162, R18 ;  /* 0x00000012a2127221 */ /* 0x000fc60000000000 */
[----:B------:R-:W-:Y:S01]  /*b180*/  FADD R4, R17, R4 ;  /* 0x0000000411047221 */ /* 0x000fe20000000000 */
[----:B------:R-:W-:Y:S01]  /*b190*/  FADD R18, R13, R18 ;  /* 0x000000120d127221 */ /* 0x000fe20000000000 */
[----:B------:R-:W0:Y:S02]  /*b1a0*/  LDC R17, c[0x0][0x254] ;  /* 0x00009500ff117b82 */ /* 0x000e240000000800 */
[----:B------:R-:W-:Y:S01]  /*b1b0*/  FADD R4, R21, R4 ;  /* 0x0000000415047221 */ /* 0x000fe20000000000 */
[----:B------:R-:W-:-:S03]  /*b1c0*/  FADD R18, R163, R18 ;  /* 0x00000012a3127221 */ /* 0x000fc60000000000 */
[----:B------:R-:W-:Y:S01]  /*b1d0*/  FADD R4, R20, R4 ;  /* 0x0000000414047221 */ /* 0x000fe20000000000 */
[----:B------:R-:W-:-:S03]  /*b1e0*/  FADD R18, R166, R18 ;  /* 0x00000012a6127221 */ /* 0x000fc60000000000 */
[----:B------:R-:W-:Y:S01]  /*b1f0*/  FADD R4, R22, R4 ;  /* 0x0000000416047221 */ /* 0x000fe20000000000 */
[----:B------:R-:W-:-:S03]  /*b200*/  FADD R18, R167, R18 ;  /* 0x00000012a7127221 */ /* 0x000fc60000000000 */
[----:B------:R-:W-:Y:S01]  /*b210*/  FADD R4, R23, R4 ;  /* 0x0000000417047221 */ /* 0x000fe20000000000 */
[----:B------:R-:W-:-:S03]  /*b220*/  FADD R18, R168, R18 ;  /* 0x00000012a8127221 */ /* 0x000fc60000000000 */
[----:B------:R-:W-:Y:S01]  /*b230*/  FADD R4, R15, R4 ;  /* 0x000000040f047221 */ /* 0x000fe20000000000 */
[----:B------:R-:W-:-:S04]  /*b240*/  FADD R18, R169, R18 ;  /* 0x00000012a9127221 */ /* 0x000fc80000000000 */
[----:B------:R-:W1:Y:S04]  /*b250*/  SHFL.BFLY PT, R13, R4, 0x2, 0x1f ;  /* 0x0c401f00040d7f89 */ /* 0x000e6800000e0000 */
[----:B------:R-:W5:Y:S01]  /*b260*/  SHFL.BFLY PT, R15, R18, 0x2, 0x1f ;  /* 0x0c401f00120f7f89 */ /* 0x000f6200000e0000 */
[----:B------:R-:W-:Y:S01]  /*b270*/  HGMMA.64x256x16.F32 R24, R156, gdesc[UR56], R24, gsb0 ;  /* 0x03e000389c187df0 */ /* 0x000fe20008000818 */
[----:B-1----:R-:W-:Y:S01]  /*b280*/  FADD R13, R4, R13 ;  /* 0x0000000d040d7221 */ /* 0x002fe20000000000 */
[----:B-----5:R-:W-:-:S04]  /*b290*/  FADD R15, R18, R15 ;  /* 0x0000000f120f7221 */ /* 0x020fc80000000000 */
[----:B------:R-:W1:Y:S04]  /*b2a0*/  SHFL.BFLY PT, R4, R13, 0x1, 0x1f ;  /* 0x0c201f000d047f89 */ /* 0x000e6800000e0000 */
[----:B------:R-:W5:Y:S01]  /*b2b0*/  SHFL.BFLY PT, R16, R15, 0x1, 0x1f ;  /* 0x0c201f000f107f89 */ /* 0x000f6200000e0000 */
[----:B------:R-:W-:Y:S02]  /*b2c0*/  VIADD R2, R2, 0x20 ;  /* 0x0000002002027836 */ /* 0x000fe40000000000 */
[----:B-1----:R-:W-:Y:S01]  /*b2d0*/  FADD R4, R13, R4 ;  /* 0x000000040d047221 */ /* 0x002fe20000000000 */
[----:B-----5:R-:W-:-:S03]  /*b2e0*/  FADD R16, R15, R16 ;  /* 0x000000100f107221 */ /* 0x020fc60000000000 */
[----:B---3--:R-:W-:-:S05]  /*b2f0*/  FFMA R174, R161, R174, R4 ;  /* 0x000000aea1ae7223 */ /* 0x008fca0000000004 */
[----:B------:R3:W-:Y:S01]  /*b300*/  STL [R1+0xc], R174 ;  /* 0x00000cae01007387 */ /* 0x0007e20000100800 */
[----:B------:R-:W-:Y:S02]  /*b310*/  ISETP.GE.AND P0, PT, R2, R172, PT ;  /* 0x000000ac0200720c */ /* 0x000fe40003f06270 */
[----:B------:R-:W-:Y:S02]  /*b320*/  R2UR UR7, R209 ;  /* 0x00000000d10772ca */ /* 0x000fe400000e0000 */
[----:B------:R-:W-:Y:S01]  /*b330*/  R2UR UR6, R207 ;  /* 0x00000000cf0672ca */ /* 0x000fe200000e0000 */
[----:B0-----:R-:W-:Y:S02]  /*b340*/  IMAD R3, R17, 0x20, R3 ;  /* 0x0000002011037824 */ /* 0x001fe400078e0203 */
[----:B------:R-:W-:Y:S02]  /*b350*/  IMAD.MOV.U32 R13, RZ, RZ, R19 ;  /* 0x000000ffff0d7224 */ /* 0x000fe400078e0013 */
[----:B------:R-:W-:-:S02]  /*b360*/  IMAD.MOV.U32 R4, RZ, RZ, R160 ;  /* 0x000000ffff047224 */ /* 0x000fc400078e00a0 */
[----:B------:R-:W-:Y:S02]  /*b370*/  IMAD.MOV.U32 R15, RZ, RZ, R19 ;  /* 0x000000ffff0f7224 */ /* 0x000fe400078e0013 */
[----:B--2---:R-:W-:-:S05]  /*b380*/  FFMA R173, R170, R173, R16 ;  /* 0x000000adaaad7223 */ /* 0x004fca0000000010 */
[----:B------:R3:W-:Y:S01]  /*b390*/  STL [R1+0x8], R173 ;  /* 0x000008ad01007387 */ /* 0x0007e20000100800 */
[----:B----4-:R-:W-:Y:S02]  /*b3a0*/  IMAD R14, R171, 0x20, R14 ;  /* 0x00000020ab0e7824 */ /* 0x010fe400078e020e */
[----:B------:R-:W-:Y:S01]  /*b3b0*/  IMAD.MOV.U32 R171, RZ, RZ, R160 ;  /* 0x000000ffffab7224 */ /* 0x000fe200078e00a0 */
[----:B------:R-:W-:Y:S02]  /*b3c0*/  WARPGROUP.DEPBAR.LE gsb0, 0x0 ;  /* 0x00008000000079c5 */ /* 0x000fe40000010000 */
[----:B------:R-:W-:Y:S05]  /*b3d0*/  @!P0 BRA `(.L_x_1) ;  /* 0xffffffac00408947 */ /* 0x000fea000383ffff */
.L_x_0:
[----:B------:R-:W2:Y:S04]  /*b3e0*/  LDL.LU R16, [R1+0xc] ;  /* 0x00000c0001107983 */ /* 0x000ea80000300800 */
[----:B------:R-:W4:Y:S01]  /*b3f0*/  LDL.LU R19, [R1+0x8] ;  /* 0x0000080001137983 */ /* 0x000f220000300800 */
[----:B------:R-:W-:Y:S01]  /*b400*/  MOV R17, 0x400 ;  /* 0x0000040000117802 */ /* 0x000fe20000000f00 */
[----:B------:R-:W-:Y:S01]  /*b410*/  FMUL R11, R26, 0.25 ;  /* 0x3e8000001a0b7820 */ /* 0x000fe20000400000 */
[----:B------:R-:W-:Y:S01]  /*b420*/  FMUL R14, R147, 0.25 ;  /* 0x3e800000930e7820 */ /* 0x000fe20000400000 */
[----:B------:R-:W0:Y:S01]  /*b430*/  S2R R169, SR_TID.X ;  /* 0x0000000000a97919 */ /* 0x000e220000002100 */
[----:B------:R-:W-:Y:S01]  /*b440*/  FMUL R21, R30, 0.25 ;  /* 0x3e8000001e157820 */ /* 0x000fe20000400000 */
[----:B------:R-:W-:Y:S01]  /*b450*/  FMUL R22, R69, 0.25 ;  /* 0x3e80000045167820 */ /* 0x000fe20000400000 */
[----:B------:R-:W-:Y:S01]  /*b460*/  FMUL R23, R68, 0.25 ;  /* 0x3e80000044177820 */ /* 0x000fe20000400000 */
[----:B------:R-:W1:Y:S01]  /*b470*/  S2R R18, SR_CgaCtaId ;  /* 0x0000000000127919 */ /* 0x000e620000008800 */
[----:B------:R-:W-:Y:S01]  /*b480*/  FMUL R15, R146, 0.25 ;  /* 0x3e800000920f7820 */ /* 0x000fe20000400000 */
[----:B------:R-:W5:Y:S01]  /*b490*/  S2R R238, SR_CTAID.X ;  /* 0x0000000000ee7919 */ /* 0x000f620000002500 */
[----:B------:R-:W3:Y:S01]  /*b4a0*/  S2R R240, SR_CTAID.Y ;  /* 0x0000000000f07919 */ /* 0x000ee20000002600 */
[C---:B0-----:R-:W-:Y:S01]  /*b4b0*/  LOP3.LUT R2, R169.reuse, 0xc0, RZ, 0xc0, !PT ;  /* 0x000000c0a9027812 */ /* 0x041fe200078ec0ff */
[C---:B------:R-:W-:Y:S01]  /*b4c0*/  IMAD.SHL.U32 R5, R169.reuse, 0x800, RZ ;  /* 0x00000800a9057824 */ /* 0x040fe200078e00ff */
[C---:B------:R-:W-:Y:S01]  /*b4d0*/  LOP3.LUT R239, R169.reuse, 0x3f, RZ, 0xc0, !PT ;  /* 0x0000003fa9ef7812 */ /* 0x040fe200078ec0ff */
[C---:B------:R-:W-:Y:S01]  /*b4e0*/  IMAD.SHL.U32 R6, R169.reuse, 0x4, RZ ;  /* 0x00000004a9067824 */ /* 0x040fe200078e00ff */
[----:B------:R-:W-:Y:S01]  /*b4f0*/  ISETP.NE.U32.AND P0, PT, R2, RZ, PT ;  /* 0x000000ff0200720c */ /* 0x000fe20003f05070 */
[----:B------:R-:W-:Y:S01]  /*b500*/  IMAD.SHL.U32 R2, R169, 0x8, RZ ;  /* 0x00000008a9027824 */ /* 0x000fe200078e00ff */
[----:B------:R-:W-:Y:S01]  /*b510*/  LOP3.LUT R7, R5, 0x3000, RZ, 0xc0, !PT ;  /* 0x0000300005077812 */ /* 0x000fe200078ec0ff */
[C---:B------:R-:W-:Y:S01]  /*b520*/  IMAD.SHL.U32 R0, R169.reuse, 0x200, RZ ;  /* 0x00000200a9007824 */ /* 0x040fe200078e00ff */
[----:B------:R-:W-:Y:S01]  /*b530*/  LOP3.LUT R9, R6, 0xc0, RZ, 0xc0, !PT ;  /* 0x000000c006097812 */ /* 0x000fe200078ec0ff */
[C---:B------:R-:W-:Y:S01]  /*b540*/  IMAD.SHL.U32 R3, R169.reuse, 0x20, RZ ;  /* 0x00000020a9037824 */ /* 0x040fe200078e00ff */
[C---:B------:R-:W-:Y:S01]  /*b550*/  LOP3.LUT R5, R2.reuse, 0x300, RZ, 0xc0, !PT ;  /* 0x0000030002057812 */ /* 0x040fe200078ec0ff */
[----:B------:R-:W-:Y:S01]  /*b560*/  IMAD.SHL.U32 R8, R169, 0x10, RZ ;  /* 0x00000010a9087824 */ /* 0x000fe200078e00ff */
[----:B------:R-:W-:Y:S01]  /*b570*/  LOP3.LUT R2, R2, 0x38, RZ, 0xc0, !PT ;  /* 0x0000003802027812 */ /* 0x000fe200078ec0ff */
[----:B-----5:R-:W-:Y:S01]  /*b580*/  IMAD R238, R238, 0x40, R239 ;  /* 0x00000040eeee7824 */ /* 0x020fe200078e02ef */
[----:B-1----:R-:W-:Y:S01]  /*b590*/  LEA R17, R18, R17, 0x18 ;  /* 0x0000001112117211 */ /* 0x002fe200078ec0ff */
[----:B------:R-:W-:Y:S01]  /*b5a0*/  FMUL R18, R39, 0.25 ;  /* 0x3e80000027127820 */ /* 0x000fe20000400000 */
[----:B------:R-:W-:-:S02]  /*b5b0*/  LOP3.LUT R0, R0, 0x3000, RZ, 0xc0, !PT ;  /* 0x0000300000007812 */ /* 0x000fc400078ec0ff */
[----:B------:R-:W-:Y:S01]  /*b5c0*/  IADD3 R10, R9, R17, R2 ;  /* 0x00000011090a7210 */ /* 0x000fe20007ffe002 */
[----:B------:R-:W-:Y:S01]  /*b5d0*/  FMUL R9, R150, 0.25 ;  /* 0x3e80000096097820 */ /* 0x000fe20000400000 */
[----:B------:R-:W-:Y:S02]  /*b5e0*/  SHF.R.U32.HI R2, RZ, 0x1, R169 ;  /* 0x00000001ff027819 */ /* 0x000fe400000116a9 */
[----:B------:R-:W-:Y:S02]  /*b5f0*/  LOP3.LUT R3, R0, 0x60, R3, 0xf8, !PT ;  /* 0x0000006000037812 */ /* 0x000fe400078ef803 */
[----:B------:R-:W-:Y:S02]  /*b600*/  LOP3.LUT R8, R7, 0x7f0, R8, 0xf8, !PT ;  /* 0x000007f007087812 */ /* 0x000fe400078ef808 */
[----:B------:R-:W-:Y:S02]  /*b610*/  LOP3.LUT R0, R169, 0x80, RZ, 0xc0, !PT ;  /* 0x00000080a9007812 */ /* 0x000fe400078ec0ff */
[----:B------:R-:W-:-:S02]  /*b620*/  LOP3.LUT R7, R2, 0x4, RZ, 0xc0, !PT ;  /* 0x0000000402077812 */ /* 0x000fc400078ec0ff */
[----:B------:R-:W-:Y:S01]  /*b630*/  LOP3.LUT R6, R5, 0x70, R6, 0xf8, !PT ;  /* 0x0000007005067812 */ /* 0x000fe200078ef806 */
[----:B------:R-:W-:Y:S01]  /*b640*/  IMAD R2, R0, 0x10, R17 ;  /* 0x0000001000027824 */ /* 0x000fe200078e0211 */
[----:B------:R-:W-:Y:S01]  /*b650*/  SHF.R.U32.HI R5, RZ, 0x2, R0 ;  /* 0x00000002ff057819 */ /* 0x000fe20000011600 */
[----:B------:R-:W-:Y:S02]  /*b660*/  IMAD.IADD R0, R7, 0x1, R10 ;  /* 0x0000000107007824 */ /* 0x000fe400078e020a */
[----:B------:R-:W-:Y:S01]  /*b670*/  FMUL R10, R139, 0.25 ;  /* 0x3e8000008b0a7820 */ /* 0x000fe20000400000 */
[----:B------:R-:W-:Y:S01]  /*b680*/  LOP3.LUT R3, R3, R6, RZ, 0x3c, !PT ;  /* 0x0000000603037212 */ /* 0x000fe200078e3cff */
[----:B------:R-:W-:Y:S01]  /*b690*/  IMAD.SHL.U32 R6, R169, 0x2, RZ ;  /* 0x00000002a9067824 */ /* 0x000fe200078e00ff */
[----:B------:R-:W-:Y:S01]  /*b6a0*/  LOP3.LUT R5, R8, R5, RZ, 0x3c, !PT ;  /* 0x0000000508057212 */ /* 0x000fe200078e3cff */
[----:B------:R-:W-:Y:S02]  /*b6b0*/  FMUL R8, R151, 0.25 ;  /* 0x3e80000097087820 */ /* 0x000fe40000400000 */
[----:B------:R-:W-:Y:S01]  /*b6c0*/  IMAD.IADD R3, R3, 0x1, R2 ;  /* 0x0000000103037824 */ /* 0x000fe200078e0202 */
[----:B------:R-:W-:-:S05]  /*b6d0*/  LOP3.LUT R6, R6, 0xf8, RZ, 0xc0, !PT ;  /* 0x000000f806067812 */ /* 0x000fca00078ec0ff */
[----:B------:R-:W-:Y:S01]  /*b6e0*/  IMAD.IADD R2, R17, 0x1, R6 ;  /* 0x0000000111027824 */ /* 0x000fe200078e0206 */
[----:B------:R-:W-:Y:S01]  /*b6f0*/  LOP3.LUT R6, R5, 0x40, RZ, 0x3c, !PT ;  /* 0x0000004005067812 */ /* 0x000fe200078e3cff */
[----:B------:R-:W-:-:S04]  /*b700*/  IMAD.IADD R5, R17, 0x1, R5 ;  /* 0x0000000111057824 */ /* 0x000fc800078e0205 */
[----:B------:R-:W-:Y:S02]  /*b710*/  IMAD.IADD R6, R17, 0x1, R6 ;  /* 0x0000000111067824 */ /* 0x000fe400078e0206 */
[----:B------:R-:W-:Y:S01]  /*b720*/  FMUL R17, R130, 0.25 ;  /* 0x3e80000082117820 */ /* 0x000fe20000400000 */
[----:B------:R-:W-:Y:S01]  /*b730*/  BAR.SYNC.DEFER_BLOCKING 0x0 ;  /* 0x0000000000007b1d */ /* 0x000fe20000010000 */
[----:B--2---:R-:W-:Y:S02]  /*b740*/  IMAD.MOV.U32 R20, RZ, RZ, R16 ;  /* 0x000000ffff147224 */ /* 0x004fe400078e0010 */
[----:B------:R-:W-:Y:S01]  /*b750*/  FMUL R16, R119, 0.25 ;  /* 0x3e80000077107820 */ /* 0x000fe20000400000 */
[----:B----4-:R-:W-:Y:S02]  /*b760*/  IMAD.MOV.U32 R7, RZ, RZ, R19 ;  /* 0x000000ffff077224 */ /* 0x010fe400078e0013 */
[----:B------:R-:W-:-:S03]  /*b770*/  FMUL R19, R34, 0.25 ;  /* 0x3e80000022137820 */ /* 0x000fc60000400000 */
[C---:B------:R-:W-:Y:S02]  /*b780*/  FSETP.GT.AND P1, PT, |R7|.reuse, 8.50705917302346158658e+37, PT ;  /* 0x7e8000000700780b */ /* 0x040fe40003f24200 */
[----:B------:R-:W-:Y:S02]  /*b790*/  FSETP.GEU.AND P4, PT, R7, 1.175494350822287508e-38, PT ;  /* 0x008000000700780b */ /* 0x000fe40003f8e000 */
[----:B------:R-:W-:Y:S01]  /*b7a0*/  FSEL R151, R8, R151, P1 ;  /* 0x0000009708977208 */ /* 0x000fe20000800000 */
[----:B------:R-:W-:Y:S01]  /*b7b0*/  FMUL R8, R143, 0.25 ;  /* 0x3e8000008f087820 */ /* 0x000fe20000400000 */
        /* <DEDUP_REMOVED lines=71> */
[----:B------:R-:W-:Y:S01]  /*bc30*/  IMAD.MOV.U32 R50, RZ, RZ, R20 ;  /* 0x000000ffff327224 */ /* 0x000fe200078e0014 */
[----:B------:R-:W-:Y:S01]  /*bc40*/  FSEL R119, R16, R119, P1 ;  /* 0x0000007710777208 */ /* 0x000fe20000800000 */
[----:B------:R-:W-:Y:S01]  /*bc50*/  FMUL R16, R99, 0.25 ;  /* 0x3e80000063107820 */ /* 0x000fe20000400000 */
[----:B------:R-:W-:Y:S01]  /*bc60*/  FSEL R10, R10, R47, P1 ;  /* 0x0000002f0a0a7208 */ /* 0x000fe20000800000 */
[----:B------:R-:W-:Y:S01]  /*bc70*/  FMUL R47, R60, 0.25 ;  /* 0x3e8000003c2f7820 */ /* 0x000fe20000400000 */
[----:B------:R-:W-:Y:S01]  /*bc80*/  FSETP.GT.AND P2, PT, |R50|, 8.50705917302346158658e+37, PT ;  /* 0x7e8000003200780b */ /* 0x000fe20003f44200 */
        /* <DEDUP_REMOVED lines=28> */
[----:B------:R-:W-:Y:S01]  /*be50*/  FMUL R40, R7, 8388608 ;  /* 0x4b00000007287820 */ /* 0x000fe20000400000 */
[----:B------:R-:W-:Y:S01]  /*be60*/  FMUL R11, R114, 0.25 ;  /* 0x3e800000720b7820 */ /* 0x000fe20000400000 */
[----:B------:R-:W-:Y:S01]  /*be70*/  FSEL R39, R18, R39, P1 ;  /* 0x0000002712277208 */ /* 0x000fe20000800000 */
[----:B------:R-:W-:Y:S01]  /*be80*/  FMUL R19, R24, 0.25 ;  /* 0x3e80000018137820 */ /* 0x000fe20000400000 */
        /* <DEDUP_REMOVED lines=11> */
[----:B------:R-:W-:Y:S01]  /*bf40*/  FSEL R32, R40, R7, !P4 ;  /* 0x0000000728207208 */ /* 0x000fe20006000000 */
        /* <DEDUP_REMOVED lines=8> */
[----:B------:R-:W-:Y:S01]  /*bfd0*/  VIADD R44, R32, 0xc0cafb0d ;  /* 0xc0cafb0d202c7836 */ /* 0x000fe20000000000 */
[----:B------:R-:W-:Y:S01]  /*bfe0*/  FSEL R166, R49, R36, P2 ;  /* 0x0000002431a67208 */ /* 0x000fe20001000000 */
[----:B------:R-:W-:Y:S01]  /*bff0*/  FMUL R36, R33, 0.25 ;  /* 0x3e80000021247820 */ /* 0x000fe20000400000 */
[----:B------:R-:W-:Y:S01]  /*c000*/  FSEL R35, R16, R35, P1 ;  /* 0x0000002310237208 */ /* 0x000fe20000800000 */
[----:B------:R-:W-:Y:S01]  /*c010*/  FMUL R16, R149, 0.25 ;  /* 0x3e80000095107820 */ /* 0x000fe20000400000 */
[----:B------:R-:W-:Y:S01]  /*c020*/  FSEL R144, R17, R144, P2 ;  /* 0x0000009011907208 */ /* 0x000fe20001000000 */
[----:B------:R-:W-:Y:S01]  /*c030*/  FMUL R45, R50, 8388608 ;  /* 0x4b000000322d7820 */ /* 0x000fe20000400000 */
[----:B------:R-:W-:Y:S01]  /*c040*/  FSEL R102, R11, R102, P1 ;  /* 0x000000660b667208 */ /* 0x000fe20000800000 */
[----:B------:R-:W-:Y:S01]  /*c050*/  FMUL R17, R132, 0.25 ;  /* 0x3e80000084117820 */ /* 0x000fe20000400000 */
[----:B------:R-:W-:Y:S01]  /*c060*/  FSEL R140, R19, R140, P2 ;  /* 0x0000008c138c7208 */ /* 0x000fe20001000000 */
[----:B------:R-:W-:Y:S01]  /*c070*/  FMUL R11, R94, 0.25 ;  /* 0x3e8000005e0b7820 */ /* 0x000fe20000400000 */
[----:B------:R-:W-:Y:S01]  /*c080*/  FSETP.GEU.AND P3, PT, R50, 1.175494350822287508e-38, PT ;  /* 0x008000003200780b */ /* 0x000fe20003f6e000 */
[----:B------:R-:W-:Y:S01]  /*c090*/  FMUL R19, R128, 0.25 ;  /* 0x3e80000080137820 */ /* 0x000fe20000400000 */
[----:B------:R-:W-:Y:S01]  /*c0a0*/  FSEL R145, R18, R145, P2 ;  /* 0x0000009112917208 */ /* 0x000fe20001000000 */
[----:B------:R-:W-:Y:S01]  /*c0b0*/  FMUL R18, R137, 0.25 ;  /* 0x3e80000089127820 */ /* 0x000fe20000400000 */
[----:B------:R-:W-:Y:S01]  /*c0c0*/  FSEL R36, R36, R33, P2 ;  /* 0x0000002124247208 */ /* 0x000fe20001000000 */
[----:B------:R-:W-:Y:S01]  /*c0d0*/  FMUL R49, R28, 0.25 ;  /* 0x3e8000001c317820 */ /* 0x000fe20000400000 */
[----:B------:R-:W-:-:S02]  /*c0e0*/  LOP3.LUT R157, R44, 0xff800000, RZ, 0xc0, !PT ;  /* 0xff8000002c9d7812 */ /* 0x000fc400078ec0ff */
[----:B------:R-:W-:Y:S01]  /*c0f0*/  FSEL R149, R16, R149, P2 ;  /* 0x0000009510957208 */ /* 0x000fe20001000000 */
[----:B------:R-:W-:Y:S01]  /*c100*/  FMUL R16, R141, 0.25 ;  /* 0x3e8000008d107820 */ /* 0x000fe20000400000 */
[----:B------:R-:W-:Y:S02]  /*c110*/  FSEL R33, R45, R50, !P3 ;  /* 0x000000322d217208 */ /* 0x000fe40005800000 */
[C---:B------:R-:W-:Y:S01]  /*c120*/  FSETP.GEU.AND P5, PT, |R7|.reuse, 1.175494350822287508e-38, PT ;  /* 0x008000000700780b */ /* 0x040fe20003fae200 */
[----:B------:R-:W-:Y:S01]  /*c130*/  @P1 FMUL R7, R7, 0.25 ;  /* 0x3e80000007071820 */ /* 0x000fe20000400000 */
[----:B------:R-:W-:Y:S01]  /*c140*/  FSEL R44, RZ, -23, P3 ;  /* 0xc1b80000ff2c7808 */ /* 0x000fe20001800000 */
[----:B------:R-:W-:Y:S01]  /*c150*/  VIADD R40, R33, 0xc0cafb0d ;  /* 0xc0cafb0d21287836 */ /* 0x000fe20000000000 */
[----:B------:R-:W-:Y:S01]  /*c160*/  FSEL R132, R17, R132, P2 ;  /* 0x0000008411847208 */ /* 0x000fe20001000000 */
[----:B------:R-:W-:Y:S01]  /*c170*/  FMUL R17, R124, 0.25 ;  /* 0x3e8000007c117820 */ /* 0x000fe20000400000 */
[C---:B------:R-:W-:Y:S01]  /*c180*/  FSETP.GEU.AND P3, PT, |R50|.reuse, 1.175494350822287508e-38, PT ;  /* 0x008000003200780b */ /* 0x040fe20003f6e200 */
[----:B------:R-:W-:Y:S01]  /*c190*/  @P2 FMUL R50, R50, 0.25 ;  /* 0x3e80000032322820 */ /* 0x000fe20000400000 */
        /* <DEDUP_REMOVED lines=21> */
[----:B------:R-:W-:Y:S01]  /*c2f0*/  @!P5 FMUL R7, R7, 16777216 ;  /* 0x4b8000000707d820 */ /* 0x000fe20000400000 */
[----:B------:R-:W-:Y:S01]  /*c300*/  FSEL R74, R11, R74, P1 ;  /* 0x0000004a0b4a7208 */ /* 0x000fe20000800000 */
[----:B------:R-:W-:Y:S01]  /*c310*/  FMUL R17, R104, 0.25 ;  /* 0x3e80000068117820 */ /* 0x000fe20000400000 */
[----:B------:R-:W-:Y:S01]  /*c320*/  FSEL R108, R19, R108, P2 ;  /* 0x0000006c136c7208 */ /* 0x000fe20001000000 */
[----:B------:R-:W-:Y:S01]  /*c330*/  @!P3 FMUL R50, R50, 16777216 ;  /* 0x4b8000003232b820 */ /* 0x000fe20000400000 */
[----:B------:R-:W-:Y:S01]  /*c340*/  FMUL R11, R62, 0.25 ;  /* 0x3e8000003e0b7820 */ /* 0x000fe20000400000 */
[----:B------:R-:W-:Y:S01]  /*c350*/  FSEL R136, R21, R136, P2 ;  /* 0x0000008815887208 */ /* 0x000fe20001000000 */
[----:B------:R-:W-:Y:S01]  /*c360*/  FMUL R19, R100, 0.25 ;  /* 0x3e80000064137820 */ /* 0x000fe20000400000 */
[----:B------:R-:W-:Y:S01]  /*c370*/  FSEL R117, R18, R117, P2 ;  /* 0x0000007512757208 */ /* 0x000fe20001000000 */
[----:B------:R-:W-:Y:S01]  /*c380*/  FMUL R21, R116, 0.25 ;  /* 0x3e80000074157820 */ /* 0x000fe20000400000 */
[----:B------:R-:W-:Y:S01]  /*c390*/  FMUL R18, R109, 0.25 ;  /* 0x3e8000006d127820 */ /* 0x000fe20000400000 */
[----:B------:R-:W-:Y:S01]  /*c3a0*/  FSEL R27, R20, R27, P1 ;  /* 0x0000001b141b7208 */ /* 0x000fe20000800000 */
[----:B------:R-:W0:Y:S01]  /*c3b0*/  MUFU.RCP R156, R7 ;  /* 0x00000007009c7308 */ /* 0x000e220000001000 */
[----:B------:R-:W-:Y:S01]  /*c3c0*/  FMUL R20, R125, 0.25 ;  /* 0x3e8000007d147820 */ /* 0x000fe20000400000 */
[----:B------:R-:W-:Y:S01]  /*c3d0*/  FSEL R121, R16, R121, P2 ;  /* 0x0000007910797208 */ /* 0x000fe20001000000 */
[----:B------:R-:W-:Y:S01]  /*c3e0*/  FMUL R16, R113, 0.25 ;  /* 0x3e80000071107820 */ /* 0x000fe20000400000 */
[----:B------:R-:W-:Y:S01]  /*c3f0*/  FSEL R104, R17, R104, P2 ;  /* 0x0000006811687208 */ /* 0x000fe20001000000 */
[----:B------:R-:W-:Y:S01]  /*c400*/  FMUL R17, R92, 0.25 ;  /* 0x3e8000005c117820 */ /* 0x000fe20000400000 */
[----:B------:R-:W-:Y:S01]  /*c410*/  FSEL R62, R11, R62, P1 ;  /* 0x0000003e0b3e7208 */ /* 0x000fe20000800000 */
[----:B------:R-:W-:Y:S01]  /*c420*/  FMUL R11, R54, 0.25 ;  /* 0x3e800000360b7820 */ /* 0x000fe20000400000 */
[----:B------:R-:W1:Y:S01]  /*c430*/  MUFU.RCP R155, R50 ;  /* 0x00000032009b7308 */ /* 0x000e620000001000 */
        /* <DEDUP_REMOVED lines=20> */
[----:B------:R-:W-:Y:S01]  /*c580*/  LOP3.LUT R154, R40, 0xff800000, RZ, 0xc0, !PT ;  /* 0xff800000289a7812 */ /* 0x000fe200078ec0ff */
[----:B------:R-:W-:Y:S01]  /*c590*/  @!P5 FMUL R99, R99, 16777216 ;  /* 0x4b8000006363d820 */ /* 0x000fe20000400000 */
[----:B------:R-:W-:Y:S01]  /*c5a0*/  FSEL R105, R20, R105, P2 ;  /* 0x0000006914697208 */ /* 0x000fe20001000000 */
[----:B------:R-:W-:Y:S01]  /*c5b0*/  @!P3 FMUL R120, R120, 16777216 ;  /* 0x4b8000007878b820 */ /* 0x000fe20000400000 */
        /* <DEDUP_REMOVED lines=8> */
[----:B------:R-:W-:Y:S01]  /*c640*/  I2FP.F32.S32 R45, R154 ;  /* 0x0000009a002d7245 */ /* 0x000fe20000201400 */
[----:B------:R-:W-:Y:S01]  /*c650*/  @!P5 FMUL R142, R142, 16777216 ;  /* 0x4b8000008e8ed820 */ /* 0x000fe20000400000 */
[----:B------:R-:W-:Y:S01]  /*c660*/  FSEL R89, R18, R89, P2 ;  /* 0x0000005912597208 */ /* 0x000fe20001000000 */
[----:B0-----:R-:W-:Y:S01]  /*c670*/  FMUL R80, R156, R99 ;  /* 0x000000639c507220 */ /* 0x001fe20000400000 */
[----:B------:R-:W-:Y:S01]  /*c680*/  FSEL R19, R21, R76, P2 ;  /* 0x0000004c15137208 */ /* 0x000fe20001000000 */
[----:B------:R-:W-:Y:S01]  /*c690*/  FMUL R21, R72, 0.25 ;  /* 0x3e80000048157820 */ /* 0x000fe20000400000 */
[----:B------:R-:W-:Y:S01]  /*c6a0*/  @!P3 FMUL R105, R105, 16777216 ;  /* 0x4b8000006969b820 */ /* 0x000fe20000400000 */
[----:B------:R-:W-:Y:S01]  /*c6b0*/  FSEL R170, R49, R28, P2 ;  /* 0x0000001c31aa7208 */ /* 0x000fe20001000000 */
[----:B------:R-:W-:Y:S01]  /*c6c0*/  @!P5 FMUL R31, R31, 16777216 ;  /* 0x4b8000001f1fd820 */ /* 0x000fe20000400000 */
[----:B------:R-:W-:Y:S01]  /*c6d0*/  @!P3 FMUL R104, R104, 16777216 ;  /* 0x4b8000006868b820 */ /* 0x000fe20000400000 */
[----:B-1----:R-:W-:Y:S01]  /*c6e0*/  FMUL R99, R155, R120 ;  /* 0x000000789b637220 */ /* 0x002fe20000400000 */
[----:B------:R-:W-:Y:S01]  /*c6f0*/  FSEL R93, R16, R93, P2 ;  /* 0x0000005d105d7208 */ /* 0x000fe20001000000 */
[----:B------:R-:W-:Y:S01]  /*c700*/  @!P5 FMUL R115, R115, 16777216 ;  /* 0x4b8000007373d820 */ /* 0x000fe20000400000 */
[----:B------:R-:W-:Y:S01]  /*c710*/  @!P3 FMUL R24, R24, 16777216 ;  /* 0x4b8000001818b820 */ /* 0x000fe20000400000 */
[----:B------:R-:W-:Y:S01]  /*c720*/  @!P3 FMUL R97, R97, 16777216 ;  /* 0x4b8000006161b820 */ /* 0x000fe20000400000 */
[----:B------:R-:W-:Y:S01]  /*c730*/  FMUL R120, R155, R113 ;  /* 0x000000719b787220 */ /* 0x000fe20000400000 */
[----:B------:R-:W-:Y:S01]  /*c740*/  FMUL R16, R81, 0.25 ;  /* 0x3e80000051107820 */ /* 0x000fe20000400000 */
[----:B------:R-:W-:Y:S01]  /*c750*/  FSEL R56, R51, R56, P2 ;  /* 0x0000003833387208 */ /* 0x000fe20001000000 */
[----:B------:R-:W-:Y:S01]  /*c760*/  FFMA.FTZ R28, R45, 1.1920928955078125e-07, R44 ;  /* 0x340000002d1c7823 */ /* 0x000fe2000001002c */
[----:B------:R-:W-:Y:S01]  /*c770*/  @!P5 FMUL R62, R62, 16777216 ;  /* 0x4b8000003e3ed820 */ /* 0x000fe20000400000 */
[----:B------:R-:W-:Y:S01]  /*c780*/  @!P3 FMUL R96, R96, 16777216 ;  /* 0x4b8000006060b820 */ /* 0x000fe20000400000 */
[----:B------:R-:W-:-:S02]  /*c790*/  IMAD.IADD R154, R33, 0x1, -R154 ;  /* 0x00000001219a7824 */ /* 0x000fc400078e0a9a */
[----:B------:R-:W-:Y:S01]  /*c7a0*/  FMUL R113, R155, R112 ;  /* 0x000000709b717220 */ /* 0x000fe20000400000 */
[----:B------:R-:W-:Y:S01]  /*c7b0*/  FSEL R57, R46, R57, P2 ;  /* 0x000000392e397208 */ /* 0x000fe20001000000 */
[----:B------:R-:W-:Y:S01]  /*c7c0*/  FMUL R51, R48, 0.25 ;  /* 0x3e80000030337820 */ /* 0x000fe20000400000 */
[----:B------:R-:W-:Y:S01]  /*c7d0*/  @!P5 FMUL R54, R54, 16777216 ;  /* 0x4b8000003636d820 */ /* 0x000fe20000400000 */
[----:B------:R-:W-:Y:S01]  /*c7e0*/  FMUL R45, R156, R142 ;  /* 0x0000008e9c2d7220 */ /* 0x000fe20000400000 */
[----:B------:R-:W-:Y:S01]  /*c7f0*/  @!P3 FMUL R89, R89, 16777216 ;  /* 0x4b8000005959b820 */ /* 0x000fe20000400000 */
[----:B------:R-:W-:Y:S01]  /*c800*/  FMUL R112, R155, R105 ;  /* 0x000000699b707220 */ /* 0x000fe20000400000 */
[----:B------:R-:W-:Y:S01]  /*c810*/  FSEL R21, R21, R72, P2 ;  /* 0x0000004815157208 */ /* 0x000fe20001000000 */
[----:B------:R-:W-:Y:S01]  /*c820*/  FMUL R46, R53, 0.25 ;  /* 0x3e800000352e7820 */ /* 0x000fe20000400000 */
[----:B------:R-:W-:Y:S01]  /*c830*/  @!P5 FMUL R8, R8, 16777216 ;  /* 0x4b8000000808d820 */ /* 0x000fe20000400000 */
[----:B------:R-:W-:Y:S01]  /*c840*/  FMUL R142, R156, R31 ;  /* 0x0000001f9c8e7220 */ /* 0x000fe20000400000 */
[----:B------:R-:W-:Y:S01]  /*c850*/  @!P3 FMUL R88, R88, 16777216 ;  /* 0x4b8000005858b820 */ /* 0x000fe20000400000 */
[C---:B------:R-:W-:Y:S01]  /*c860*/  FMUL R105, R155.reuse, R104 ;  /* 0x000000689b697220 */ /* 0x040fe20000400000 */
[----:B------:R-:W-:Y:S01]  /*c870*/  @!P3 FMUL R170, R170, 16777216 ;  /* 0x4b800000aaaab820 */ /* 0x000fe20000400000 */
[C---:B------:R-:W-:Y:S01]  /*c880*/  FMUL R72, R156.reuse, R115 ;  /* 0x000000739c487220 */ /* 0x040fe20000400000 */
[----:B------:R-:W-:Y:S01]  /*c890*/  FMUL R31, R155, R24 ;  /* 0x000000189b1f7220 */ /* 0x000fe20000400000 */
[----:B------:R-:W-:Y:S01]  /*c8a0*/  @!P3 FMUL R17, R17, 16777216 ;  /* 0x4b8000001111b820 */ /* 0x000fe20000400000 */
[----:B------:R-:W-:Y:S01]  /*c8b0*/  FMUL R104, R155, R97 ;  /* 0x000000619b687220 */ /* 0x000fe20000400000 */
[----:B------:R-:W-:Y:S01]  /*c8c0*/  FMUL R115, R156, R62 ;  /* 0x0000003e9c737220 */ /* 0x000fe20000400000 */
[----:B------:R-:W-:-:S02]  /*c8d0*/  IMAD.MOV.U32 R24, RZ, RZ, 0x3dc6b27f ;  /* 0x3dc6b27fff187424 */ /* 0x000fc400078e00ff */
[----:B------:R-:W-:Y:S01]  /*c8e0*/  FADD R154, R154, -1 ;  /* 0xbf8000009a9a7421 */ /* 0x000fe20000000000 */
[C---:B------:R-:W-:Y:S01]  /*c8f0*/  FMUL R97, R155.reuse, R96 ;  /* 0x000000609b617220 */ /* 0x040fe20000400000 */
[----:B------:R-:W-:Y:S01]  /*c900*/  FSEL R16, R16, R81, P2 ;  /* 0x0000005110107208 */ /* 0x000fe20001000000 */
[C---:B------:R-:W-:Y:S01]  /*c910*/  FMUL R62, R156.reuse, R54 ;  /* 0x000000369c3e7220 */ /* 0x040fe20000400000 */
[----:B------:R-:W-:Y:S01]  /*c920*/  FMUL R96, R155, R89 ;  /* 0x000000599b607220 */ /* 0x000fe20000400000 */
[----:B------:R-:W-:Y:S01]  /*c930*/  FSEL R160, R51, R48, P2 ;  /* 0x0000003033a07208 */ /* 0x000fe20001000000 */
[----:B------:R-:W-:Y:S01]  /*c940*/  FMUL R54, R156, R8 ;  /* 0x000000089c367220 */ /* 0x000fe20000400000 */
[----:B------:R-:W-:Y:S01]  /*c950*/  I2FP.F32.S32 R47, R157 ;  /* 0x0000009d002f7245 */ /* 0x000fe20000201400 */
[----:B------:R-:W-:Y:S01]  /*c960*/  FMUL R89, R155, R88 ;  /* 0x000000589b597220 */ /* 0x000fe20000400000 */
[----:B------:R-:W-:Y:S01]  /*c970*/  FSEL R53, R46, R53, P2 ;  /* 0x000000352e357208 */ /* 0x000fe20001000000 */
[----:B------:R-:W-:Y:S01]  /*c980*/  FMUL R48, R37, 0.25 ;  /* 0x3e80000025307820 */ /* 0x000fe20000400000 */
[----:B------:R-:W-:Y:S01]  /*c990*/  FMUL R8, R155, R170 ;  /* 0x000000aa9b087220 */ /* 0x000fe20000400000 */
[----:B------:R-:W-:-:S02]  /*c9a0*/  IMAD.IADD R157, R32, 0x1, -R157 ;  /* 0x00000001209d7824 */ /* 0x000fc400078e0a9d */
[----:B------:R-:W-:Y:S01]  /*c9b0*/  FMUL R88, R155, R17 ;  /* 0x000000119b587220 */ /* 0x000fe20000400000 */
[----:B------:R-:W-:Y:S01]  /*c9c0*/  FMUL R18, R77, 0.25 ;  /* 0x3e8000004d127820 */ /* 0x000fe20000400000 */
[----:B------:R-:W-:Y:S01]  /*c9d0*/  FMUL R46, R41, 0.25 ;  /* 0x3e800000292e7820 */ /* 0x000fe20000400000 */
[----:B------:R-:W-:Y:S01]  /*c9e0*/  FFMA.FTZ R17, R154, R24, -0.16845393180847167969 ;  /* 0xbe2c7f309a117423 */ /* 0x000fe20000010018 */
[----:B------:R-:W-:Y:S01]  /*c9f0*/  @!P3 FMUL R84, R84, 16777216 ;  /* 0x4b8000005454b820 */ /* 0x000fe20000400000 */
[----:B------:R-:W-:Y:S01]  /*ca00*/  @!P3 FMUL R16, R16, 16777216 ;  /* 0x4b8000001010b820 */ /* 0x000fe20000400000 */
[----:B------:R-:W-:Y:S01]  /*ca10*/  FADD R157, R157, -1 ;  /* 0xbf8000009d9d7421 */ /* 0x000fe20000000000 */
[----:B------:R-:W-:Y:S01]  /*ca20*/  FSEL R37, R48, R37, P2 ;  /* 0x0000002530257208 */ /* 0x000fe20001000000 */
[----:B------:R-:W-:Y:S01]  /*ca30*/  FFMA.FTZ R17, R154, R17, 0.1716887056827545166 ;  /* 0x3e2fcf2a9a117423 */ /* 0x000fe20000010011 */
[----:B------:R-:W-:Y:S01]  /*ca40*/  F2FP.F16.F32.PACK_AB R8, R8, R31 ;  /* 0x0000001f0808723e */ /* 0x000fe200000000ff */
[----:B------:R-:W-:Y:S01]  /*ca50*/  FMUL R48, R29, 0.25 ;  /* 0x3e8000001d307820 */ /* 0x000fe20000400000 */
[----:B------:R-:W-:Y:S01]  /*ca60*/  FSEL R18, R18, R77, P2 ;  /* 0x0000004d12127208 */ /* 0x000fe20001000000 */
[----:B------:R-:W-:Y:S01]  /*ca70*/  FMUL R31, R155, R84 ;  /* 0x000000549b1f7220 */ /* 0x000fe20000400000 */
[----:B------:R-:W-:Y:S01]  /*ca80*/  FSEL R41, R46, R41, P2 ;  /* 0x000000292e297208 */ /* 0x000fe20001000000 */
[----:B------:R-:W-:Y:S01]  /*ca90*/  @!P5 FMUL R107, R107, 16777216 ;  /* 0x4b8000006b6bd820 */ /* 0x000fe20000400000 */
[----:B------:R-:W-:Y:S01]  /*caa0*/  FSEL R46, RZ, -23, P4 ;  /* 0xc1b80000ff2e7808 */ /* 0x000fe20002000000 */
[----:B------:R-:W-:Y:S01]  /*cab0*/  FMUL R84, R155, R16 ;  /* 0x000000109b547220 */ /* 0x000fe20000400000 */
[----:B------:R-:W-:Y:S01]  /*cac0*/  FMUL R20, R85, 0.25 ;  /* 0x3e80000055147820 */ /* 0x000fe20000400000 */
[----:B------:R-:W-:Y:S01]  /*cad0*/  @!P5 FMUL R74, R74, 16777216 ;  /* 0x4b8000004a4ad820 */ /* 0x000fe20000400000 */
[----:B------:R-:W-:Y:S01]  /*cae0*/  FFMA.FTZ R16, R157, R24, -0.16845393180847167969 ;  /* 0xbe2c7f309d107423 */ /* 0x000fe20000010018 */
[----:B------:R-:W-:Y:S01]  /*caf0*/  @!P5 FMUL R138, R138, 16777216 ;  /* 0x4b8000008a8ad820 */ /* 0x000fe20000400000 */
[----:B------:R-:W-:Y:S01]  /*cb00*/  @!P5 FMUL R67, R67, 16777216 ;  /* 0x4b8000004343d820 */ /* 0x000fe20000400000 */
[----:B------:R-:W-:Y:S01]  /*cb10*/  FFMA.FTZ R17, R154, R17, -0.17900948226451873779 ;  /* 0xbe374e439a117423 */ /* 0x000fe20000010011 */
[----:B------:R-:W-:Y:S01]  /*cb20*/  @!P5 FMUL R143, R143, 16777216 ;  /* 0x4b8000008f8fd820 */ /* 0x000fe20000400000 */
[----:B------:R-:W-:Y:S01]  /*cb30*/  @!P5 FMUL R66, R66, 16777216 ;  /* 0x4b8000004242d820 */ /* 0x000fe20000400000 */
[----:B------:R-:W-:Y:S01]  /*cb40*/  @!P5 FMUL R34, R34, 16777216 ;  /* 0x4b8000002222d820 */ /* 0x000fe20000400000 */
[----:B------:R-:W-:Y:S01]  /*cb50*/  FSEL R40, R48, R29, P2 ;  /* 0x0000001d30287208 */ /* 0x000fe20001000000 */
[----:B------:R-:W-:Y:S01]  /*cb60*/  @!P5 FMUL R151, R151, 16777216 ;  /* 0x4b8000009797d820 */ /* 0x000fe20000400000 */
[----:B------:R-:W-:Y:S01]  /*cb70*/  @!P5 FMUL R127, R127, 16777216 ;  /* 0x4b8000007f7fd820 */ /* 0x000fe20000400000 */
[----:B------:R-:W-:Y:S01]  /*cb80*/  @!P5 FMUL R122, R122, 16777216 ;  /* 0x4b8000007a7ad820 */ /* 0x000fe20000400000 */
[----:B------:R-:W-:Y:S01]  /*cb90*/  @!P5 FMUL R63, R63, 16777216 ;  /* 0x4b8000003f3fd820 */ /* 0x000fe20000400000 */
[----:B------:R-:W-:Y:S01]  /*cba0*/  @!P5 FMUL R30, R30, 16777216 ;  /* 0x4b8000001e1ed820 */ /* 0x000fe20000400000 */
[----:B------:R-:W-:Y:S01]  /*cbb0*/  FMUL R76, R156, R107 ;  /* 0x0000006b9c4c7220 */ /* 0x000fe20000400000 */
[----:B------:R-:W-:Y:S01]  /*cbc0*/  @!P3 FMUL R18, R18, 16777216 ;  /* 0x4b8000001212b820 */ /* 0x000fe20000400000 */
[----:B------:R-:W-:Y:S01]  /*cbd0*/  FFMA.FTZ R29, R47, 1.1920928955078125e-07, R46 ;  /* 0x340000002f1d7823 */ /* 0x000fe2000001002e */
[----:B------:R-:W-:Y:S01]  /*cbe0*/  @!P5 FMUL R9, R9, 16777216 ;  /* 0x4b8000000909d820 */ /* 0x000fe20000400000 */
[----:B------:R-:W-:Y:S01]  /*cbf0*/  @!P5 FMUL R10, R10, 16777216 ;  /* 0x4b8000000a0ad820 */ /* 0x000fe20000400000 */
[----:B------:R-:W-:Y:S01]  /*cc00*/  @!P5 FMUL R11, R11, 16777216 ;  /* 0x4b8000000b0bd820 */ /* 0x000fe20000400000 */
[----:B------:R-:W-:Y:S01]  /*cc10*/  @!P5 FMUL R27, R27, 16777216 ;  /* 0x4b8000001b1bd820 */ /* 0x000fe20000400000 */
[----:B------:R-:W-:Y:S01]  /*cc20*/  FMUL R107, R156, R74 ;  /* 0x0000004a9c6b7220 */ /* 0x000fe20000400000 */
[----:B------:R-:W-:Y:S01]  /*cc30*/  @!P3 FMUL R19, R19, 16777216 ;  /* 0x4b8000001313b820 */ /* 0x000fe20000400000 */
[----:B------:R-:W-:Y:S01]  /*cc40*/  FFMA.FTZ R16, R157, R16, 0.1716887056827545166 ;  /* 0x3e2fcf2a9d107423 */ /* 0x000fe20000010010 */
[----:B------:R-:W-:Y:S01]  /*cc50*/  FSEL R85, R20, R85, P2 ;  /* 0x0000005514557208 */ /* 0x000fe20001000000 */
[----:B------:R-:W-:Y:S01]  /*cc60*/  @!P3 FMUL R158, R158, 16777216 ;  /* 0x4b8000009e9eb820 */ /* 0x000fe20000400000 */
[----:B------:R-:W-:Y:S01]  /*cc70*/  @!P3 FMUL R160, R160, 16777216 ;  /* 0x4b800000a0a0b820 */ /* 0x000fe20000400000 */
[----:B------:R-:W-:Y:S01]  /*cc80*/  @!P3 FMUL R162, R162, 16777216 ;  /* 0x4b800000a2a2b820 */ /* 0x000fe20000400000 */
[----:B------:R-:W-:Y:S01]  /*cc90*/  @!P3 FMUL R164, R164, 16777216 ;  /* 0x4b800000a4a4b820 */ /* 0x000fe20000400000 */
[----:B------:R-:W-:Y:S01]  /*cca0*/  @!P3 FMUL R166, R166, 16777216 ;  /* 0x4b800000a6a6b820 */ /* 0x000fe20000400000 */
[----:B------:R-:W-:Y:S01]  /*ccb0*/  @!P3 FMUL R168, R168, 16777216 ;  /* 0x4b800000a8a8b820 */ /* 0x000fe20000400000 */
[C---:B------:R-:W-:Y:S01]  /*ccc0*/  FMUL R46, R156.reuse, R138 ;  /* 0x0000008a9c2e7220 */ /* 0x040fe20000400000 */
[----:B------:R-:W-:Y:S01]  /*ccd0*/  FMUL R74, R156, R67 ;  /* 0x000000439c4a7220 */ /* 0x000fe20000400000 */
[----:B------:R-:W-:Y:S01]  /*cce0*/  FFMA.FTZ R17, R154, R17, 0.20512372255325317383 ;  /* 0x3e520bf49a117423 */ /* 0x000fe20000010011 */
[----:B------:R-:W-:Y:S01]  /*ccf0*/  FMUL R20, R73, 0.25 ;  /* 0x3e80000049147820 */ /* 0x000fe20000400000 */
[----:B------:R-:W-:Y:S01]  /*cd00*/  FSEL R22, R22, R69, P2 ;  /* 0x0000004516167208 */ /* 0x000fe20001000000 */
[----:B------:R-:W-:Y:S01]  /*cd10*/  FMUL R44, R156, R143 ;  /* 0x0000008f9c2c7220 */ /* 0x000fe20000400000 */
[----:B------:R-:W-:Y:S01]  /*cd20*/  FSEL R150, R150, R61, P2 ;  /* 0x0000003d96967208 */ /* 0x000fe20001000000 */
[----:B------:R-:W-:Y:S01]  /*cd30*/  FMUL R67, R156, R66 ;  /* 0x000000429c437220 */ /* 0x000fe20000400000 */
[----:B------:R-:W-:Y:S01]  /*cd40*/  FSEL R25, R60, R25, P2 ;  /* 0x000000193c197208 */ /* 0x000fe20001000000 */
[C---:B------:R-:W-:Y:S01]  /*cd50*/  FMUL R138, R156.reuse, R34 ;  /* 0x000000229c8a7220 */ /* 0x040fe20000400000 */
        /* <DEDUP_REMOVED lines=9> */
[----:B------:R-:W-:Y:S01]  /*cdf0*/  FMUL R151, R156, R27 ;  /* 0x0000001b9c977220 */ /* 0x000fe20000400000 */
[----:B------:R-:W-:Y:S01]  /*ce00*/  FMUL R30, R155, R19 ;  /* 0x000000139b1e7220 */ /* 0x000fe20000400000 */
[----:B------:R-:W-:Y:S01]  /*ce10*/  FFMA.FTZ R18, R157, R16, -0.17900948226451873779 ;  /* 0xbe374e439d127423 */ /* 0x000fe20000010010 */
[----:B------:R-:W-:Y:S01]  /*ce20*/  @!P5 FMUL R135, R135, 16777216 ;  /* 0x4b8000008787d820 */ /* 0x000fe20000400000 */
[C---:B------:R-:W-:Y:S01]  /*ce30*/  FMUL R11, R155.reuse, R158 ;  /* 0x0000009e9b0b7220 */ /* 0x040fe20000400000 */
[C---:B------:R-:W-:Y:S01]  /*ce40*/  FMUL R10, R155.reuse, R162 ;  /* 0x000000a29b0a7220 */ /* 0x040fe20000400000 */
[C---:B------:R-:W-:Y:S01]  /*ce50*/  FMUL R9, R155.reuse, R166 ;  /* 0x000000a69b097220 */ /* 0x040fe20000400000 */
[C---:B------:R-:W-:Y:S01]  /*ce60*/  FMUL R168, R155.reuse, R168 ;  /* 0x000000a89ba87220 */ /* 0x040fe20000400000 */
[C---:B------:R-:W-:Y:S01]  /*ce70*/  FMUL R27, R155.reuse, R164 ;  /* 0x000000a49b1b7220 */ /* 0x040fe20000400000 */
[----:B------:R-:W-:Y:S01]  /*ce80*/  FMUL R160, R155, R160 ;  /* 0x000000a09ba07220 */ /* 0x000fe20000400000 */
[----:B------:R-:W-:Y:S01]  /*ce90*/  FFMA.FTZ R19, R154, R17, -0.24046532809734344482 ;  /* 0xbe763c8b9a137423 */ /* 0x000fe20000010011 */
[----:B------:R-:W-:Y:S01]  /*cea0*/  @!P5 FMUL R38, R38, 16777216 ;  /* 0x4b8000002626d820 */ /* 0x000fe20000400000 */
[----:B------:R-:W-:Y:S01]  /*ceb0*/  FSEL R20, R20, R73, P2 ;  /* 0x0000004914147208 */ /* 0x000fe20001000000 */
[----:B------:R-:W-:Y:S01]  /*cec0*/  @!P3 FMUL R22, R22, 16777216 ;  /* 0x4b8000001616b820 */ /* 0x000fe20000400000 */
[----:B------:R-:W-:Y:S01]  /*ced0*/  FSEL R23, R23, R68, P2 ;  /* 0x0000004417177208 */ /* 0x000fe20001000000 */
[----:B------:R-:W-:Y:S01]  /*cee0*/  @!P5 FMUL R26, R26, 16777216 ;  /* 0x4b8000001a1ad820 */ /* 0x000fe20000400000 */
        /* <DEDUP_REMOVED lines=8> */
[----:B------:R-:W-:Y:S01]  /*cf70*/  FFMA.FTZ R18, R157, R18, 0.20512372255325317383 ;  /* 0x3e520bf49d127423 */ /* 0x000fe20000010012 */
[----:B------:R-:W-:Y:S01]  /*cf80*/  @!P5 FMUL R55, R55, 16777216 ;  /* 0x4b8000003737d820 */ /* 0x000fe20000400000 */
[----:B------:R-:W-:Y:S01]  /*cf90*/  @!P5 FMUL R43, R43, 16777216 ;  /* 0x4b8000002b2bd820 */ /* 0x000fe20000400000 */
[----:B------:R-:W-:Y:S01]  /*cfa0*/  @!P5 FMUL R42, R42, 16777216 ;  /* 0x4b8000002a2ad820 */ /* 0x000fe20000400000 */
[----:B------:R-:W-:Y:S01]  /*cfb0*/  @!P5 FMUL R39, R39, 16777216 ;  /* 0x4b8000002727d820 */ /* 0x000fe20000400000 */
[----:B------:R-:W-:Y:S01]  /*cfc0*/  @!P5 FMUL R35, R35, 16777216 ;  /* 0x4b8000002323d820 */ /* 0x000fe20000400000 */
[----:B------:R-:W-:Y:S01]  /*cfd0*/  FMUL R48, R156, R135 ;  /* 0x000000879c307220 */ /* 0x000fe20000400000 */
[----:B------:R-:W-:Y:S01]  /*cfe0*/  @!P3 FMUL R53, R53, 16777216 ;  /* 0x4b8000003535b820 */ /* 0x000fe20000400000 */
[----:B------:R-:W-:Y:S01]  /*cff0*/  @!P3 FMUL R52, R52, 16777216 ;  /* 0x4b8000003434b820 */ /* 0x000fe20000400000 */
[----:B------:R-:W-:Y:S01]  /*d000*/  @!P3 FMUL R37, R37, 16777216 ;  /* 0x4b8000002525b820 */ /* 0x000fe20000400000 */
[----:B------:R-:W-:Y:S01]  /*d010*/  @!P3 FMUL R36, R36, 16777216 ;  /* 0x4b8000002424b820 */ /* 0x000fe20000400000 */
[----:B------:R-:W-:Y:S01]  /*d020*/  FFMA.FTZ R19, R154, R19, 0.28857114911079406738 ;  /* 0x3e93bf999a137423 */ /* 0x000fe20000010013 */
[----:B------:R-:W-:Y:S01]  /*d030*/  FMUL R135, R156, R38 ;  /* 0x000000269c877220 */ /* 0x000fe20000400000 */
[----:B------:R-:W-:Y:S01]  /*d040*/  F2FP.F16.F32.PACK_AB R9, R9, R168 ;  /* 0x000000a80909723e */ /* 0x000fe200000000ff */
[----:B------:R-:W-:Y:S01]  /*d050*/  FMUL R38, R155, R22 ;  /* 0x000000169b267220 */ /* 0x000fe20000400000 */
[----:B------:R-:W-:Y:S01]  /*d060*/  F2FP.F16.F32.PACK_AB R10, R10, R27 ;  /* 0x0000001b0a0a723e */ /* 0x000fe200000000ff */
[C---:B------:R-:W-:Y:S01]  /*d070*/  FMUL R47, R156.reuse, R139 ;  /* 0x0000008b9c2f7220 */ /* 0x040fe20000400000 */
[----:B------:R-:W-:Y:S01]  /*d080*/  F2FP.F16.F32.PACK_AB R11, R11, R160 ;  /* 0x000000a00b0b723e */ /* 0x000fe200000000ff */
[C---:B------:R-:W-:Y:S01]  /*d090*/  FMUL R49, R156.reuse, R134 ;  /* 0x000000869c317220 */ /* 0x040fe20000400000 */
[C---:B------:R-:W-:Y:S01]  /*d0a0*/  FMUL R51, R156.reuse, R131 ;  /* 0x000000839c337220 */ /* 0x040fe20000400000 */
[C---:B------:R-:W-:Y:S01]  /*d0b0*/  FMUL R50, R156.reuse, R130 ;  /* 0x000000829c327220 */ /* 0x040fe20000400000 */
[----:B------:R-:W-:Y:S01]  /*d0c0*/  FMUL R26, R156, R26 ;  /* 0x0000001a9c1a7220 */ /* 0x000fe20000400000 */
[----:B------:R-:W-:Y:S01]  /*d0d0*/  @!P3 FMUL R20, R20, 16777216 ;  /* 0x4b8000001414b820 */ /* 0x000fe20000400000 */
[C---:B------:R-:W-:Y:S01]  /*d0e0*/  FMUL R153, R155.reuse, R153 ;  /* 0x000000999b997220 */ /* 0x040fe20000400000 */
[C---:B------:R-:W-:Y:S01]  /*d0f0*/  FMUL R22, R155.reuse, R41 ;  /* 0x000000299b167220 */ /* 0x040fe20000400000 */
[C---:B------:R-:W-:Y:S01]  /*d100*/  FMUL R40, R155.reuse, R40 ;  /* 0x000000289b287220 */ /* 0x040fe20000400000 */
[----:B------:R-:W-:Y:S01]  /*d110*/  FMUL R25, R155, R25 ;  /* 0x000000199b197220 */ /* 0x000fe20000400000 */
[----:B------:R-:W-:Y:S01]  /*d120*/  FFMA.FTZ R18, R157, R18, -0.24046532809734344482 ;  /* 0xbe763c8b9d127423 */ /* 0x000fe20000010012 */
[C---:B------:R-:W-:Y:S01]  /*d130*/  FMUL R55, R156.reuse, R55 ;  /* 0x000000379c377220 */ /* 0x040fe20000400000 */
[C---:B------:R-:W-:Y:S01]  /*d140*/  FMUL R131, R156.reuse, R43 ;  /* 0x0000002b9c837220 */ /* 0x040fe20000400000 */
[C---:B------:R-:W-:Y:S01]  /*d150*/  FMUL R130, R156.reuse, R42 ;  /* 0x0000002a9c827220 */ /* 0x040fe20000400000 */
[C---:B------:R-:W-:Y:S01]  /*d160*/  FMUL R134, R156.reuse, R39 ;  /* 0x000000279c867220 */ /* 0x040fe20000400000 */
[----:B------:R-:W-:Y:S01]  /*d170*/  FMUL R139, R156, R35 ;  /* 0x000000239c8b7220 */ /* 0x000fe20000400000 */
[----:B------:R-:W-:Y:S01]  /*d180*/  @!P3 FMUL R21, R21, 16777216 ;  /* 0x4b8000001515b820 */ /* 0x000fe20000400000 */
[----:B------:R-:W-:Y:S01]  /*d190*/  @!P3 FMUL R23, R23, 16777216 ;  /* 0x4b8000001717b820 */ /* 0x000fe20000400000 */
[C---:B------:R-:W-:Y:S01]  /*d1a0*/  FMUL R53, R155.reuse, R53 ;  /* 0x000000359b357220 */ /* 0x040fe20000400000 */
[C---:B------:R-:W-:Y:S01]  /*d1b0*/  FMUL R52, R155.reuse, R52 ;  /* 0x000000349b347220 */ /* 0x040fe20000400000 */
[C---:B------:R-:W-:Y:S01]  /*d1c0*/  FMUL R37, R155.reuse, R37 ;  /* 0x000000259b257220 */ /* 0x040fe20000400000 */
[C---:B------:R-:W-:Y:S01]  /*d1d0*/  FMUL R36, R155.reuse, R36 ;  /* 0x000000249b247220 */ /* 0x040fe20000400000 */
[----:B------:R-:W-:Y:S01]  /*d1e0*/  FFMA.FTZ R19, R154, R19, -0.36067417263984680176 ;  /* 0xbeb8aa499a137423 */ /* 0x000fe20000010013 */
[----:B------:R0:W-:Y:S01]  /*d1f0*/  STS.128 [R3], R8 ;  /* 0x0000000803007388 */ /* 0x0001e20000000c00 */
[----:B------:R-:W-:Y:S01]  /*d200*/  FMUL R39, R155, R20 ;  /* 0x000000149b277220 */ /* 0x000fe20000400000 */
[----:B------:R-:W-:Y:S01]  /*d210*/  FSEL R15, R15, R146, P1 ;  /* 0x000000920f0f7208 */ /* 0x000fe20000800000 */
[C---:B------:R-:W-:Y:S01]  /*d220*/  FMUL R43, R155.reuse, R21 ;  /* 0x000000159b2b7220 */ /* 0x040fe20000400000 */
[----:B------:R-:W-:Y:S01]  /*d230*/  FMUL R42, R155, R23 ;  /* 0x000000179b2a7220 */ /* 0x000fe20000400000 */
[----:B------:R-:W-:Y:S01]  /*d240*/  F2FP.F16.F32.PACK_AB R16, R40, R25 ;  /* 0x000000192810723e */ /* 0x000fe200000000ff */
[----:B------:R-:W-:Y:S01]  /*d250*/  FMUL R146, R65, 0.25 ;  /* 0x3e80000041927820 */ /* 0x000fe20000400000 */
[----:B------:R-:W-:Y:S01]  /*d260*/  F2FP.F16.F32.PACK_AB R20, R143, R26 ;  /* 0x0000001a8f14723e */ /* 0x000fe200000000ff */
[----:B------:R-:W-:Y:S01]  /*d270*/  @!P3 FMUL R149, R149, 16777216 ;  /* 0x4b8000009595b820 */ /* 0x000fe20000400000 */
[----:B------:R-:W-:Y:S01]  /*d280*/  F2FP.F16.F32.PACK_AB R24, R142, R151 ;  /* 0x000000978e18723e */ /* 0x000fe200000000ff */
[----:B------:R-:W-:Y:S01]  /*d290*/  @!P3 FMUL R148, R148, 16777216 ;  /* 0x4b8000009494b820 */ /* 0x000fe20000400000 */
[----:B------:R-:W-:Y:S01]  /*d2a0*/  F2FP.F16.F32.PACK_AB R17, R37, R36 ;  /* 0x000000242511723e */ /* 0x000fe200000000ff */
[----:B------:R-:W-:Y:S01]  /*d2b0*/  @!P3 FMUL R145, R145, 16777216 ;  /* 0x4b8000009191b820 */ /* 0x000fe20000400000 */
[----:B------:R-:W-:Y:S01]  /*d2c0*/  F2FP.F16.F32.PACK_AB R21, R135, R138 ;  /* 0x0000008a8715723e */ /* 0x000fe200000000ff */
[----:B------:R-:W-:Y:S01]  /*d2d0*/  @!P3 FMUL R144, R144, 16777216 ;  /* 0x4b8000009090b820 */ /* 0x000fe20000400000 */
[----:B------:R-:W-:Y:S01]  /*d2e0*/  F2FP.F16.F32.PACK_AB R25, R134, R139 ;  /* 0x0000008b8619723e */ /* 0x000fe200000000ff */
[----:B0-----:R-:W-:Y:S01]  /*d2f0*/  FFMA.FTZ R8, R157, R18, 0.28857114911079406738 ;  /* 0x3e93bf999d087423 */ /* 0x001fe20000010012 */
[----:B------:R-:W-:Y:S01]  /*d300*/  F2FP.F16.F32.PACK_AB R18, R153, R22 ;  /* 0x000000169912723e */ /* 0x000fe200000000ff */
[----:B------:R-:W-:Y:S01]  /*d310*/  FFMA.FTZ R9, R154, R19, 0.48089820146560668945 ;  /* 0x3ef6384a9a097423 */ /* 0x000fe20000010013 */
[----:B------:R-:W-:Y:S01]  /*d320*/  F2FP.F16.F32.PACK_AB R22, R127, R130 ;  /* 0x000000827f16723e */ /* 0x000fe200000000ff */
[----:B------:R-:W-:Y:S01]  /*d330*/  FFMA.FTZ R8, R157, R8, -0.36067417263984680176 ;  /* 0xbeb8aa499d087423 */ /* 0x000fe20000010008 */
[----:B------:R-:W-:Y:S01]  /*d340*/  F2FP.F16.F32.PACK_AB R26, R122, R131 ;  /* 0x000000837a1a723e */ /* 0x000fe200000000ff */
[----:B------:R-:W-:Y:S01]  /*d350*/  FFMA.FTZ R9, R154, R9, -0.72134751081466674805 ;  /* 0xbf38aa3b9a097423 */ /* 0x000fe20000010009 */
[----:B------:R-:W-:Y:S01]  /*d360*/  F2FP.F16.F32.PACK_AB R19, R53, R52 ;  /* 0x000000343513723e */ /* 0x000fe200000000ff */
[----:B------:R-:W-:Y:S01]  /*d370*/  FFMA.FTZ R8, R157, R8, 0.48089820146560668945 ;  /* 0x3ef6384a9d087423 */ /* 0x000fe20000010008 */
[----:B------:R-:W-:Y:S01]  /*d380*/  F2FP.F16.F32.PACK_AB R23, R62, R63 ;  /* 0x0000003f3e17723e */ /* 0x000fe200000000ff */
[----:B------:R-:W-:Y:S01]  /*d390*/  @!P3 FMUL R141, R141, 16777216 ;  /* 0x4b8000008d8db820 */ /* 0x000fe20000400000 */
[----:B------:R-:W-:Y:S01]  /*d3a0*/  F2FP.F16.F32.PACK_AB R27, R55, R54 ;  /* 0x00000036371b723e */ /* 0x000fe200000000ff */
[----:B------:R-:W-:Y:S01]  /*d3b0*/  STS.128 [R3+0x400], R16 ;  /* 0x0004001003007388 */ /* 0x000fe20000000c00 */
[----:B------:R-:W-:Y:S01]  /*d3c0*/  FSEL R146, R146, R65, P2 ;  /* 0x0000004192927208 */ /* 0x000fe20001000000 */
[----:B------:R-:W-:Y:S01]  /*d3d0*/  @!P3 FMUL R140, R140, 16777216 ;  /* 0x4b8000008c8cb820 */ /* 0x000fe20000400000 */
[----:B------:R-:W-:Y:S01]  /*d3e0*/  @!P3 FMUL R137, R137, 16777216 ;  /* 0x4b8000008989b820 */ /* 0x000fe20000400000 */
[----:B------:R-:W-:Y:S01]  /*d3f0*/  STS.128 [R3+0x80], R20 ;  /* 0x0000801403007388 */ /* 0x000fe20000000c00 */
[----:B------:R-:W-:Y:S01]  /*d400*/  @!P3 FMUL R136, R136, 16777216 ;  /* 0x4b8000008888b820 */ /* 0x000fe20000400000 */
[----:B------:R-:W-:Y:S01]  /*d410*/  @!P3 FMUL R133, R133, 16777216 ;  /* 0x4b8000008585b820 */ /* 0x000fe20000400000 */
[----:B------:R-:W-:Y:S01]  /*d420*/  @!P3 FMUL R132, R132, 16777216 ;  /* 0x4b8000008484b820 */ /* 0x000fe20000400000 */
[----:B------:R-:W-:Y:S01]  /*d430*/  STS.128 [R3+0x480], R24 ;  /* 0x0004801803007388 */ /* 0x000fe20000000c00 */
[----:B------:R-:W-:Y:S01]  /*d440*/  @!P3 FMUL R129, R129, 16777216 ;  /* 0x4b8000008181b820 */ /* 0x000fe20000400000 */
[----:B------:R-:W-:Y:S01]  /*d450*/  @!P3 FMUL R128, R128, 16777216 ;  /* 0x4b8000008080b820 */ /* 0x000fe20000400000 */
[----:B------:R-:W-:Y:S01]  /*d460*/  @!P3 FMUL R125, R125, 16777216 ;  /* 0x4b8000007d7db820 */ /* 0x000fe20000400000 */
[----:B------:R-:W-:Y:S01]  /*d470*/  BAR.SYNC.DEFER_BLOCKING 0x0 ;  /* 0x0000000000007b1d */ /* 0x000fe20000010000 */
        /* <DEDUP_REMOVED lines=17> */
[----:B------:R-:W-:Y:S01]  /*d590*/  ISETP.GE.U32.AND P2, PT, R33, 0x7f800000, PT ;  /* 0x7f8000002100780c */ /* 0x000fe20003f46070 */
[----:B------:R-:W-:Y:S01]  /*d5a0*/  FMUL R9, R154, R9 ;  /* 0x000000099a097220 */ /* 0x000fe20000400000 */
[----:B------:R-:W-:Y:S01]  /*d5b0*/  ISETP.GE.U32.AND P3, PT, R32, 0x7f800000, PT ;  /* 0x7f8000002000780c */ /* 0x000fe20003f66070 */
[C---:B------:R-:W-:Y:S01]  /*d5c0*/  FFMA.FTZ R8, R157.reuse, R8, -0.72134751081466674805 ;  /* 0xbf38aa3b9d087423 */ /* 0x040fe20000010008 */
[----:B------:R-:W-:Y:S01]  /*d5d0*/  @!P5 FMUL R90, R90, 16777216 ;  /* 0x4b8000005a5ad820 */ /* 0x000fe20000400000 */
[----:B------:R-:W-:Y:S01]  /*d5e0*/  FMUL R9, R154, R9 ;  /* 0x000000099a097220 */ /* 0x000fe20000400000 */
[----:B------:R-:W-:Y:S01]  /*d5f0*/  LDS.128 R16, [R5+0x800] ;  /* 0x0008000005107984 */ /* 0x000fe20000000c00 */
[C---:B------:R-:W-:Y:S01]  /*d600*/  FMUL R8, R157.reuse, R8 ;  /* 0x000000089d087220 */ /* 0x040fe20000400000 */
[----:B------:R-:W-:Y:S01]  /*d610*/  @!P5 FMUL R114, R114, 16777216 ;  /* 0x4b8000007272d820 */ /* 0x000fe20000400000 */
[----:B------:R-:W-:Y:S01]  /*d620*/  FFMA.FTZ R9, R154, 1.4426950216293334961, R9 ;  /* 0x3fb8aa3b9a097823 */ /* 0x000fe20000010009 */
[----:B------:R-:W-:Y:S01]  /*d630*/  LDS.128 R20, [R6] ;  /* 0x0000000006147984 */ /* 0x000fe20000000c00 */
[----:B------:R-:W-:Y:S01]  /*d640*/  FMUL R8, R157, R8 ;  /* 0x000000089d087220 */ /* 0x000fe20000400000 */
[----:B------:R-:W-:Y:S01]  /*d650*/  @!P5 FMUL R106, R106, 16777216 ;  /* 0x4b8000006a6ad820 */ /* 0x000fe20000400000 */
[----:B------:R-:W-:Y:S01]  /*d660*/  FADD R63, R28, R9 ;  /* 0x000000091c3f7221 */ /* 0x000fe20000000000 */
[----:B------:R-:W-:-:S02]  /*d670*/  @P2 IMAD.MOV.U32 R10, RZ, RZ, 0x7f800000 ;  /* 0x7f800000ff0a2424 */ /* 0x000fc400078e00ff */
[----:B------:R-:W-:Y:S01]  /*d680*/  FFMA.FTZ R8, R157, 1.4426950216293334961, R8 ;  /* 0x3fb8aa3b9d087823 */ /* 0x000fe20000010008 */
[----:B------:R-:W-:Y:S01]  /*d690*/  @P3 IMAD.MOV.U32 R9, RZ, RZ, 0x7f800000 ;  /* 0x7f800000ff093424 */ /* 0x000fe200078e00ff */
[----:B------:R-:W-:Y:S01]  /*d6a0*/  LDS.128 R24, [R6+0x800] ;  /* 0x0008000006187984 */ /* 0x000fe20000000c00 */
[----:B------:R-:W-:Y:S01]  /*d6b0*/  @P2 FFMA.FTZ R63, R33, R10, +INF ;  /* 0x7f800000213f2423 */ /* 0x000fe2000001000a */
[----:B------:R-:W-:Y:S01]  /*d6c0*/  FADD R62, R29, R8 ;  /* 0x000000081d3e7221 */ /* 0x000fe20000000000 */
[----:B------:R-:W-:Y:S01]  /*d6d0*/  @P3 FFMA.FTZ R62, R32, R9, +INF ;  /* 0x7f800000203e3423 */ /* 0x000fe20000010009 */
[----:B------:R-:W-:Y:S01]  /*d6e0*/  @!P5 FMUL R103, R103, 16777216 ;  /* 0x4b8000006767d820 */ /* 0x000fe20000400000 */
[----:B------:R-:W0:Y:S01]  /*d6f0*/  LDS.128 R8, [R5] ;  /* 0x0000000005087984 */ /* 0x000e220000000c00 */
        /* <DEDUP_REMOVED lines=36> */
[C---:B------:R-:W-:Y:S01]  /*d940*/  FMUL R150, R155.reuse, R150 ;  /* 0x000000969b967220 */ /* 0x040fe20000400000 */
[C---:B------:R-:W-:Y:S01]  /*d950*/  FMUL R152, R155.reuse, R152 ;  /* 0x000000989b987220 */ /* 0x040fe20000400000 */
[C---:B------:R-:W-:Y:S01]  /*d960*/  FMUL R57, R155.reuse, R57 ;  /* 0x000000399b397220 */ /* 0x040fe20000400000 */
[----:B------:R-:W-:Y:S01]  /*d970*/  FMUL R121, R155, R56 ;  /* 0x000000389b797220 */ /* 0x000fe20000400000 */
[----:B------:R-:W-:Y:S01]  /*d980*/  FSETP.NEU.AND P1, PT, R33, RZ, PT ;  /* 0x000000ff2100720b */ /* 0x000fe20003f2d000 */
[----:B------:R-:W-:Y:S01]  /*d990*/  FMUL R93, R155, R93 ;  /* 0x0000005d9b5d7220 */ /* 0x000fe20000400000 */
[----:B------:R-:W-:Y:S01]  /*d9a0*/  FSETP.NEU.AND P2, PT, R32, RZ, PT ;  /* 0x000000ff2000720b */ /* 0x000fe20003f4d000 */
        /* <DEDUP_REMOVED lines=12> */
[----:B------:R-:W-:Y:S01]  /*da70*/  FMUL R92, R155, R92 ;  /* 0x0000005c9b5c7220 */ /* 0x000fe20000400000 */
[----:B------:R-:W-:Y:S01]  /*da80*/  F2FP.F16.F32.PACK_AB R36, R115, R58 ;  /* 0x0000003a7324723e */ /* 0x000fe200000000ff */
[----:B------:R-:W-:Y:S01]  /*da90*/  FMUL R119, R156, R119 ;  /* 0x000000779c777220 */ /* 0x000fe20000400000 */
[----:B------:R-:W-:Y:S01]  /*daa0*/  F2FP.F16.F32.PACK_AB R40, R66, R59 ;  /* 0x0000003b4228723e */ /* 0x000fe200000000ff */
[----:B------:R-:W-:Y:S01]  /*dab0*/  FMUL R118, R156, R118 ;  /* 0x000000769c767220 */ /* 0x000fe20000400000 */
[----:B------:R-:W-:Y:S01]  /*dac0*/  F2FP.F16.F32.PACK_AB R37, R70, R67 ;  /* 0x000000434625723e */ /* 0x000fe200000000ff */
[----:B------:R-:W-:Y:S01]  /*dad0*/  FMUL R111, R156, R111 ;  /* 0x0000006f9c6f7220 */ /* 0x000fe20000400000 */
[----:B------:R-:W-:Y:S01]  /*dae0*/  F2FP.F16.F32.PACK_AB R41, R71, R74 ;  /* 0x0000004a4729723e */ /* 0x000fe200000000ff */
[----:B------:R-:W3:Y:S01]  /*daf0*/  LDC.64 R66, c[0x0][0x270] ;  /* 0x00009c00ff427b82 */ /* 0x000ee20000000a00 */
[----:B------:R-:W-:Y:S01]  /*db00*/  F2FP.F16.F32.PACK_AB R38, R106, R107 ;  /* 0x0000006b6a26723e */ /* 0x000fe200000000ff */
[C---:B------:R-:W-:Y:S01]  /*db10*/  FMUL R110, R156.reuse, R110 ;  /* 0x0000006e9c6e7220 */ /* 0x040fe20000400000 */
[----:B------:R-:W-:Y:S01]  /*db20*/  F2FP.F16.F32.PACK_AB R42, R103, R114 ;  /* 0x00000072672a723e */ /* 0x000fe200000000ff */
[----:B------:R-:W-:Y:S01]  /*db30*/  FMUL R98, R156, R98 ;  /* 0x000000629c627220 */ /* 0x000fe20000400000 */
[----:B------:R-:W-:-:S03]  /*db40*/  F2FP.F16.F32.PACK_AB R31, R31, R88 ;  /* 0x000000581f1f723e */ /* 0x000fc600000000ff */
[----:B------:R-:W-:Y:S01]  /*db50*/  BAR.SYNC.DEFER_BLOCKING 0x0 ;  /* 0x0000000000007b1d */ /* 0x000fe20000010000 */
[----:B------:R-:W-:Y:S01]  /*db60*/  F2FP.F16.F32.PACK_AB R35, R35, R84 ;  /* 0x000000542323723e */ /* 0x000fe200000000ff */
[----:B------:R-:W-:Y:S01]  /*db70*/  FMUL R91, R156, R91 ;  /* 0x0000005b9c5b7220 */ /* 0x000fe20000400000 */
[----:B------:R-:W-:Y:S01]  /*db80*/  F2FP.F16.F32.PACK_AB R39, R95, R102 ;  /* 0x000000665f27723e */ /* 0x000fe200000000ff */
[----:B------:R-:W-:Y:S01]  /*db90*/  FMUL R117, R155, R117 ;  /* 0x000000759b757220 */ /* 0x000fe20000400000 */
[----:B------:R-:W-:-:S03]  /*dba0*/  F2FP.F16.F32.PACK_AB R43, R87, R94 ;  /* 0x0000005e572b723e */ /* 0x000fc600000000ff */
[----:B------:R-:W1:Y:S01]  /*dbb0*/  LDC R74, c[0x0][0x278] ;  /* 0x00009e00ff4a7b82 */ /* 0x000e620000000800 */
[----:B------:R-:W-:Y:S01]  /*dbc0*/  F2FP.F16.F32.PACK_AB R56, R93, R96 ;  /* 0x000000605d38723e */ /* 0x000fe200000000ff */
[C---:B------:R-:W-:Y:S01]  /*dbd0*/  FMUL R116, R155.reuse, R116 ;  /* 0x000000749b747220 */ /* 0x040fe20000400000 */
[C---:B------:R-:W-:Y:S01]  /*dbe0*/  FMUL R109, R155.reuse, R109 ;  /* 0x0000006d9b6d7220 */ /* 0x040fe20000400000 */
[C---:B------:R-:W-:Y:S01]  /*dbf0*/  FMUL R108, R155.reuse, R108 ;  /* 0x0000006c9b6c7220 */ /* 0x040fe20000400000 */
[C---:B------:R-:W-:Y:S01]  /*dc00*/  FMUL R101, R155.reuse, R101 ;  /* 0x000000659b657220 */ /* 0x040fe20000400000 */
[C---:B------:R-:W-:Y:S01]  /*dc10*/  FMUL R100, R155.reuse, R100 ;  /* 0x000000649b647220 */ /* 0x040fe20000400000 */
[----:B------:R-:W-:Y:S01]  /*dc20*/  SHF.R.U32.HI R93, RZ, 0x6, R169 ;  /* 0x00000006ff5d7819 */ /* 0x000fe200000116a9 */
[C---:B------:R-:W-:Y:S01]  /*dc30*/  FMUL R124, R155.reuse, R124 ;  /* 0x0000007c9b7c7220 */ /* 0x040fe20000400000 */
[----:B------:R-:W-:Y:S01]  /*dc40*/  F2FP.F16.F32.PACK_AB R52, R92, R89 ;  /* 0x000000595c34723e */ /* 0x000fe200000000ff */
[----:B------:R-:W-:Y:S01]  /*dc50*/  FMUL R148, R155, R148 ;  /* 0x000000949b947220 */ /* 0x000fe20000400000 */
[----:B------:R-:W-:Y:S01]  /*dc60*/  SGXT.U32 R93, R93, 0x2 ;  /* 0x000000025d5d781a */ /* 0x000fe20000000000 */
[----:B---3--:R-:W-:Y:S01]  /*dc70*/  IMAD R88, R240, R66, RZ ;  /* 0x00000042f0587224 */ /* 0x008fe200078e02ff */
[----:B------:R-:W-:Y:S01]  /*dc80*/  F2FP.F16.F32.PACK_AB R53, R100, R97 ;  /* 0x000000616435723e */ /* 0x000fe200000000ff */
[----:B------:R-:W-:Y:S01]  /*dc90*/  IMAD R89, R238, R67, RZ ;  /* 0x00000043ee597224 */ /* 0x000fe200078e02ff */
[----:B------:R-:W-:Y:S01]  /*dca0*/  F2FP.F16.F32.PACK_AB R57, R101, R104 ;  /* 0x000000686539723e */ /* 0x000fe200000000ff */
[----:B------:R-:W-:Y:S01]  /*dcb0*/  FMUL R75, R155, R144 ;  /* 0x000000909b4b7220 */ /* 0x000fe20000400000 */
[----:B------:R-:W-:Y:S01]  /*dcc0*/  F2FP.F16.F32.PACK_AB R54, R108, R105 ;  /* 0x000000696c36723e */ /* 0x000fe200000000ff */
[----:B------:R-:W-:Y:S01]  /*dcd0*/  STS.128 [R3], R28 ;  /* 0x0000001c03007388 */ /* 0x000fe20000000c00 */
[----:B------:R-:W-:Y:S01]  /*dce0*/  F2FP.F16.F32.PACK_AB R58, R109, R112 ;  /* 0x000000706d3a723e */ /* 0x000fe200000000ff */
[----:B------:R-:W2:Y:S01]  /*dcf0*/  LDC.64 R104, c[0x0][0x228] ;  /* 0x00008a00ff687b82 */ /* 0x000ea20000000a00 */
[----:B------:R-:W-:Y:S01]  /*dd00*/  F2FP.F16.F32.PACK_AB R55, R116, R113 ;  /* 0x000000717437723e */ /* 0x000fe200000000ff */
[----:B------:R-:W-:Y:S01]  /*dd10*/  STS.128 [R3+0x400], R32 ;  /* 0x0004002003007388 */ /* 0x000fe20000000c00 */
[----:B------:R-:W-:Y:S01]  /*dd20*/  F2FP.F16.F32.PACK_AB R59, R117, R120 ;  /* 0x00000078753b723e */ /* 0x000fe200000000ff */
[----:B-1----:R-:W-:Y:S01]  /*dd30*/  IMAD R93, R93, R74, RZ ;  /* 0x0000004a5d5d7224 */ /* 0x002fe200078e02ff */
[----:B------:R-:W-:Y:S01]  /*dd40*/  F2FP.F16.F32.PACK_AB R64, R64, R81 ;  /* 0x000000514040723e */ /* 0x000fe200000000ff */
[----:B------:R-:W-:Y:S01]  /*dd50*/  STS.128 [R3+0x80], R36 ;  /* 0x0000802403007388 */ /* 0x000fe20000000c00 */
[----:B------:R-:W-:Y:S01]  /*dd60*/  F2FP.F16.F32.PACK_AB R68, R68, R91 ;  /* 0x0000005b4444723e */ /* 0x000fe200000000ff */
[C---:B------:R-:W-:Y:S01]  /*dd70*/  IMAD R95, R74.reuse, 0x4, R93 ;  /* 0x000000044a5f7824 */ /* 0x040fe200078e025d */
[----:B------:R-:W-:Y:S01]  /*dd80*/  F2FP.F16.F32.PACK_AB R65, R65, R98 ;  /* 0x000000624141723e */ /* 0x000fe200000000ff */
[----:B------:R-:W-:Y:S01]  /*dd90*/  STS.128 [R3+0x480], R40 ;  /* 0x0004802803007388 */ /* 0x000fe20000000c00 */
[----:B------:R-:W-:Y:S01]  /*dda0*/  F2FP.F16.F32.PACK_AB R69, R69, R80 ;  /* 0x000000504545723e */ /* 0x000fe200000000ff */
[----:B------:R-:W-:Y:S01]  /*ddb0*/  IMAD R91, R74, 0x4, R95 ;  /* 0x000000044a5b7824 */ /* 0x000fe200078e025f */
[----:B------:R-:W-:Y:S01]  /*ddc0*/  F2FP.F16.F32.PACK_AB R66, R110, R77 ;  /* 0x0000004d6e42723e */ /* 0x000fe200000000ff */
[----:B------:R-:W-:Y:S01]  /*ddd0*/  BAR.SYNC.DEFER_BLOCKING 0x0 ;  /* 0x0000000000007b1d */ /* 0x000fe20000010000 */
[----:B------:R-:W-:Y:S01]  /*dde0*/  F2FP.F16.F32.PACK_AB R70, R111, R76 ;  /* 0x0000004c6f46723e */ /* 0x000fe200000000ff */
[----:B------:R-:W-:Y:S01]  /*ddf0*/  IMAD R77, R74, 0x4, R91 ;  /* 0x000000044a4d7824 */ /* 0x000fe200078e025b */
[----:B------:R-:W-:Y:S01]  /*de00*/  F2FP.F16.F32.PACK_AB R67, R118, R73 ;  /* 0x000000497643723e */ /* 0x000fe200000000ff */
[----:B------:R-:W-:Y:S01]  /*de10*/  FMUL R133, R155, R133 ;  /* 0x000000859b857220 */ /* 0x000fe20000400000 */
[----:B------:R-:W-:Y:S01]  /*de20*/  F2FP.F16.F32.PACK_AB R71, R119, R72 ;  /* 0x000000487747723e */ /* 0x000fe200000000ff */
[----:B------:R-:W-:Y:S01]  /*de30*/  IMAD R97, R74, 0x4, R77 ;  /* 0x000000044a617824 */ /* 0x000fe200078e024d */
[----:B------:R-:W-:Y:S01]  /*de40*/  F2FP.F16.F32.PACK_AB R84, R124, R99 ;  /* 0x000000637c54723e */ /* 0x000fe200000000ff */
[----:B------:R-:W-:-:S02]  /*de50*/  IMAD.SHL.U32 R72, R89, 0x2, RZ ;  /* 0x0000000259487824 */ /* 0x000fc400078e00ff */
[C---:B------:R-:W-:Y:S01]  /*de60*/  FMUL R86, R155.reuse, R129 ;  /* 0x000000819b567220 */ /* 0x040fe20000400000 */
[----:B------:R-:W-:Y:S02]  /*de70*/  IMAD R101, R74, 0x4, R97 ;  /* 0x000000044a657824 */ /* 0x000fe400078e0261 */
[C---:B------:R-:W-:Y:S01]  /*de80*/  FMUL R140, R155.reuse, R140 ;  /* 0x0000008c9b8c7220 */ /* 0x040fe20000400000 */
[----:B------:R-:W-:Y:S01]  /*de90*/  FMUL R79, R155, R136 ;  /* 0x000000889b4f7220 */ /* 0x000fe20000400000 */
[----:B------:R-:W-:Y:S01]  /*dea0*/  F2FP.F16.F32.PACK_AB R87, R148, R75 ;  /* 0x0000004b9457723e */ /* 0x000fe200000000ff */
[----:B------:R-:W-:Y:S02]  /*deb0*/  IMAD R99, R74, 0x4, R101 ;  /* 0x000000044a637824 */ /* 0x000fe400078e0265 */
[----:B------:R-:W-:Y:S01]  /*dec0*/  @!P5 FMUL R126, R126, 16777216 ;  /* 0x4b8000007e7ed820 */ /* 0x000fe20000400000 */
[----:B------:R-:W-:Y:S01]  /*ded0*/  F2FP.F16.F32.PACK_AB R81, R133, R86 ;  /* 0x000000568551723e */ /* 0x000fe200000000ff */
[----:B------:R-:W-:Y:S01]  /*dee0*/  IMAD.HI R73, R89, 0x2, RZ ;  /* 0x0000000259497827 */ /* 0x000fe200078e02ff */
[----:B------:R-:W-:-:S03]  /*def0*/  F2FP.F16.F32.PACK_AB R86, R140, R79 ;  /* 0x0000004f8c56723e */ /* 0x000fc600000000ff */
[----:B------:R-:W-:Y:S01]  /*df00*/  FMUL R126, R156, R126 ;  /* 0x0000007e9c7e7220 */ /* 0x000fe20000400000 */
[C---:B------:R-:W-:Y:S01]  /*df10*/  FMUL R132, R155.reuse, R132 ;  /* 0x000000849b847220 */ /* 0x040fe20000400000 */
[C---:B------:R-:W-:Y:S02]  /*df20*/  IMAD R103, R74.reuse, 0x4, R99 ;  /* 0x000000044a677824 */ /* 0x040fe400078e0263 */
[C---:B------:R-:W-:Y:S01]  /*df30*/  FMUL R83, R155.reuse, R128 ;  /* 0x000000809b537220 */ /* 0x040fe20000400000 */
[C---:B------:R-:W-:Y:S01]  /*df40*/  FMUL R149, R155.reuse, R149 ;  /* 0x000000959b957220 */ /* 0x040fe20000400000 */
[----:B------:R-:W1:Y:S01]  /*df50*/  LDS.128 R36, [R5] ;  /* 0x0000000005247984 */ /* 0x000e620000000c00 */
[C---:B------:R-:W-:Y:S02]  /*df60*/  IMAD R75, R74.reuse, 0x4, R103 ;  /* 0x000000044a4b7824 */ /* 0x040fe400078e0267 */
[C---:B------:R-:W-:Y:S01]  /*df70*/  FMUL R78, R155.reuse, R145 ;  /* 0x000000919b4e7220 */ /* 0x040fe20000400000 */
[----:B------:R-:W-:Y:S01]  /*df80*/  FMUL R141, R155, R141 ;  /* 0x0000008d9b8d7220 */ /* 0x000fe20000400000 */
[----:B------:R-:W-:Y:S01]  /*df90*/  LDS.128 R32, [R5+0x800] ;  /* 0x0008000005207984 */ /* 0x000fe20000000c00 */
[----:B------:R-:W-:-:S02]  /*dfa0*/  IMAD R79, R74, 0x4, R75 ;  /* 0x000000044a4f7824 */ /* 0x000fc400078e024b */
[C---:B------:R-:W-:Y:S01]  /*dfb0*/  FMUL R82, R155.reuse, R137 ;  /* 0x000000899b527220 */ /* 0x040fe20000400000 */
[----:B------:R-:W-:Y:S01]  /*dfc0*/  FMUL R125, R155, R125 ;  /* 0x0000007d9b7d7220 */ /* 0x000fe20000400000 */
[----:B------:R-:W3:Y:S01]  /*dfd0*/  LDS.128 R40, [R6] ;  /* 0x0000000006287984 */ /* 0x000ee20000000c00 */
[----:B------:R-:W-:Y:S01]  /*dfe0*/  IMAD R89, R74, 0x4, R79 ;  /* 0x000000044a597824 */ /* 0x000fe200078e024f */
[----:B------:R-:W-:Y:S01]  /*dff0*/  F2FP.F16.F32.PACK_AB R108, R126, R61 ;  /* 0x0000003d7e6c723e */ /* 0x000fe200000000ff */
[----:B------:R-:W-:Y:S01]  /*e000*/  @!P5 FMUL R12, R12, 16777216 ;  /* 0x4b8000000c0cd820 */ /* 0x000fe20000400000 */
[----:B------:R-:W-:Y:S01]  /*e010*/  LDS.128 R28, [R6+0x800] ;  /* 0x00080000061c7984 */ /* 0x000fe20000000c00 */
[----:B------:R-:W-:Y:S01]  /*e020*/  IMAD R61, R74, 0x4, R89 ;  /* 0x000000044a3d7824 */ /* 0x000fe200078e0259 */
[----:B------:R-:W-:Y:S01]  /*e030*/  F2FP.F16.F32.PACK_AB R85, R132, R83 ;  /* 0x000000538455723e */ /* 0x000fe200000000ff */
[----:B------:R-:W-:Y:S01]  /*e040*/  @!P5 FMUL R14, R14, 16777216 ;  /* 0x4b8000000e0ed820 */ /* 0x000fe20000400000 */
[----:B------:R-:W-:Y:S01]  /*e050*/  BAR.SYNC.DEFER_BLOCKING 0x0 ;  /* 0x0000000000007b1d */ /* 0x000fe20000010000 */
[----:B------:R-:W-:Y:S01]  /*e060*/  @!P5 FMUL R15, R15, 16777216 ;  /* 0x4b8000000f0fd820 */ /* 0x000fe20000400000 */
[----:B------:R-:W-:Y:S01]  /*e070*/  @!P5 FMUL R123, R123, 16777216 ;  /* 0x4b8000007b7bd820 */ /* 0x000fe20000400000 */
[----:B------:R-:W-:Y:S01]  /*e080*/  F2FP.F16.F32.PACK_AB R80, R125, R90 ;  /* 0x0000005a7d50723e */ /* 0x000fe200000000ff */
[C---:B------:R-:W-:Y:S01]  /*e090*/  FMUL R12, R156.reuse, R12 ;  /* 0x0000000c9c0c7220 */ /* 0x040fe20000400000 */
[----:B------:R-:W-:Y:S01]  /*e0a0*/  F2FP.F16.F32.PACK_AB R82, R141, R82 ;  /* 0x000000528d52723e */ /* 0x000fe200000000ff */
[C---:B------:R-:W-:Y:S01]  /*e0b0*/  FMUL R14, R156.reuse, R14 ;  /* 0x0000000e9c0e7220 */ /* 0x040fe20000400000 */
[----:B------:R-:W-:Y:S01]  /*e0c0*/  F2FP.F16.F32.PACK_AB R83, R149, R78 ;  /* 0x0000004e9553723e */ /* 0x000fe200000000ff */
[C---:B------:R-:W-:Y:S01]  /*e0d0*/  FMUL R15, R156.reuse, R15 ;  /* 0x0000000f9c0f7220 */ /* 0x040fe20000400000 */
[----:B------:R-:W-:Y:S01]  /*e0e0*/  FMUL R123, R156, R123 ;  /* 0x0000007b9c7b7220 */ /* 0x000fe20000400000 */
[----:B------:R-:W-:-:S02]  /*e0f0*/  F2FP.F16.F32.PACK_AB R109, R49, R50 ;  /* 0x00000032316d723e */ /* 0x000fc400000000ff */
[----:B------:R-:W-:Y:S02]  /*e100*/  F2FP.F16.F32.PACK_AB R113, R48, R51 ;  /* 0x000000333071723e */ /* 0x000fe400000000ff */
[----:B------:R-:W-:Y:S02]  /*e110*/  F2FP.F16.F32.PACK_AB R112, R60, R123 ;  /* 0x0000007b3c70723e */ /* 0x000fe400000000ff */
[----:B------:R-:W-:Y:S02]  /*e120*/  F2FP.F16.F32.PACK_AB R110, R45, R46 ;  /* 0x0000002e2d6e723e */ /* 0x000fe400000000ff */
[----:B------:R-:W-:Y:S02]  /*e130*/  F2FP.F16.F32.PACK_AB R111, R12, R15 ;  /* 0x0000000f0c6f723e */ /* 0x000fe400000000ff */
[----:B------:R-:W-:Y:S02]  /*e140*/  F2FP.F16.F32.PACK_AB R114, R44, R47 ;  /* 0x0000002f2c72723e */ /* 0x000fe400000000ff */
[----:B------:R-:W-:Y:S01]  /*e150*/  F2FP.F16.F32.PACK_AB R115, R7, R14 ;  /* 0x0000000e0773723e */ /* 0x000fe200000000ff */
[----:B------:R4:W-:Y:S01]  /*e160*/  STS.128 [R3], R52 ;  /* 0x0000003403007388 */ /* 0x0009e20000000c00 */
[----:B0-----:R-:W-:-:S03]  /*e170*/  PRMT R12, R8, 0x7632, R12 ;  /* 0x00007632080c7816 */ /* 0x001fc6000000000c */
[----:B------:R-:W-:Y:S04]  /*e180*/  STS.128 [R3+0x400], R56 ;  /* 0x0004003803007388 */ /* 0x000fe80000000c00 */
[----:B------:R-:W-:Y:S04]  /*e190*/  STS.128 [R3+0x80], R64 ;  /* 0x0000804003007388 */ /* 0x000fe80000000c00 */
[----:B------:R-:W-:Y:S01]  /*e1a0*/  STS.128 [R3+0x480], R68 ;  /* 0x0004804403007388 */ /* 0x000fe20000000c00 */
[----:B------:R-:W-:Y:S01]  /*e1b0*/  BAR.SYNC.DEFER_BLOCKING 0x0 ;  /* 0x0000000000007b1d */ /* 0x000fe20000010000 */
[----:B----4-:R-:W-:-:S02]  /*e1c0*/  IMAD.SHL.U32 R53, R88, 0x2, RZ ;  /* 0x0000000258357824 */ /* 0x010fc400078e00ff */
[----:B------:R-:W-:-:S03]  /*e1d0*/  IMAD.HI R88, R88, 0x2, RZ ;  /* 0x0000000258587827 */ /* 0x000fc600078e02ff */
[----:B--2---:R-:W-:-:S04]  /*e1e0*/  IADD3 R72, P3, P4, R72, R104, R53 ;  /* 0x0000006848487210 */ /* 0x004fc80007c7e035 */
[----:B------:R-:W-:Y:S01]  /*e1f0*/  IADD3.X R73, R73, R105, R88, P3, P4 ;  /* 0x0000006949497210 */ /* 0x000fe20001fe8458 */
[----:B------:R-:W-:Y:S01]  /*e200*/  IMAD R105, R74, 0x4, R61 ;  /* 0x000000044a697824 */ /* 0x000fe200078e023d */
[-C--:B------:R-:W-:Y:S02]  /*e210*/  LEA R14, P3, R93, R72.reuse, 0x1 ;  /* 0x000000485d0e7211 */ /* 0x080fe400078608ff */
[-C--:B------:R-:W-:Y:S02]  /*e220*/  LEA R44, P4, R95, R72.reuse, 0x1 ;  /* 0x000000485f2c7211 */ /* 0x080fe400078808ff */
[-C--:B------:R-:W-:Y:S02]  /*e230*/  LEA.HI.X.SX32 R15, R93, R73.reuse, 0x1, P3 ;  /* 0x000000495d0f7211 */ /* 0x080fe400018f0eff */
[----:B------:R-:W-:Y:S02]  /*e240*/  LEA R46, P3, R91, R72, 0x1 ;  /* 0x000000485b2e7211 */ /* 0x000fe400078608ff */
[----:B------:R-:W-:-:S02]  /*e250*/  LEA.HI.X.SX32 R45, R95, R73, 0x1, P4 ;  /* 0x000000495f2d7211 */ /* 0x000fc400020f0eff */
[----:B------:R-:W-:Y:S01]  /*e260*/  LEA.HI.X.SX32 R47, R91, R73, 0x1, P3 ;  /* 0x000000495b2f7211 */ /* 0x000fe200018f0eff */
[----:B------:R-:W0:Y:S01]  /*e270*/  LDS.128 R52, [R5] ;  /* 0x0000000005347984 */ /* 0x000e220000000c00 */
[----:B------:R-:W-:-:S03]  /*e280*/  LEA R48, P3, R77, R72, 0x1 ;  /* 0x000000484d307211 */ /* 0x000fc600078608ff */
[----:B------:R-:W-:Y:S01]  /*e290*/  LDS.128 R64, [R5+0x800] ;  /* 0x0008000005407984 */ /* 0x000fe20000000c00 */
[-C--:B------:R-:W-:Y:S02]  /*e2a0*/  LEA.HI.X.SX32 R49, R77, R73.reuse, 0x1, P3 ;  /* 0x000000494d317211 */ /* 0x080fe400018f0eff */
[C---:B------:R-:W-:Y:S01]  /*e2b0*/  LEA R50, P3, R97.reuse, R72, 0x1 ;  /* 0x0000004861327211 */ /* 0x040fe200078608ff */
[----:B------:R-:W2:Y:S03]  /*e2c0*/  LDS.128 R68, [R6] ;  /* 0x0000000006447984 */ /* 0x000ea60000000c00 */
[----:B------:R-:W-:Y:S01]  /*e2d0*/  LEA.HI.X.SX32 R51, R97, R73, 0x1, P3 ;  /* 0x0000004961337211 */ /* 0x000fe200018f0eff */
[----:B------:R-:W-:Y:S01]  /*e2e0*/  LDS.128 R56, [R6+0x800] ;  /* 0x0008000006387984 */ /* 0x000fe20000000c00 */
[----:B------:R-:W-:Y:S06]  /*e2f0*/  BAR.SYNC.DEFER_BLOCKING 0x0 ;  /* 0x0000000000007b1d */ /* 0x000fec0000010000 */
[----:B------:R4:W-:Y:S04]  /*e300*/  STS.128 [R3+0x400], R80 ;  /* 0x0004005003007388 */ /* 0x0009e80000000c00 */
[----:B------:R5:W-:Y:S04]  /*e310*/  STS.128 [R3], R84 ;  /* 0x0000005403007388 */ /* 0x000be80000000c00 */
[----:B------:R-:W-:Y:S04]  /*e320*/  STS.128 [R3+0x80], R108 ;  /* 0x0000806c03007388 */ /* 0x000fe80000000c00 */
[----:B------:R1:W-:Y:S01]  /*e330*/  STS.128 [R3+0x480], R112 ;  /* 0x0004807003007388 */ /* 0x0003e20000000c00 */
[C---:B----4-:R-:W-:Y:S01]  /*e340*/  IMAD R81, R74.reuse, 0x4, R105 ;  /* 0x000000044a517824 */ /* 0x050fe200078e0269 */
[----:B------:R-:W-:Y:S03]  /*e350*/  BAR.SYNC.DEFER_BLOCKING 0x0 ;  /* 0x0000000000007b1d */ /* 0x000fe60000010000 */
[----:B------:R-:W-:-:S04]  /*e360*/  IMAD R7, R74, 0x4, R81 ;  /* 0x000000044a077824 */ /* 0x000fc800078e0251 */
[----:B------:R-:W-:-:S04]  /*e370*/  IMAD R83, R74, 0x4, R7 ;  /* 0x000000044a537824 */ /* 0x000fc800078e0207 */
[----:B-----5:R-:W-:-:S04]  /*e380*/  IMAD R85, R74, 0x4, R83 ;  /* 0x000000044a557824 */ /* 0x020fc800078e0253 */
[----:B------:R-:W-:-:S04]  /*e390*/  IMAD R87, R74, 0x4, R85 ;  /* 0x000000044a577824 */ /* 0x000fc800078e0255 */
[----:B-1----:R-:W-:-:S04]  /*e3a0*/  IMAD R3, R74, 0x4, R87 ;  /* 0x000000044a037824 */ /* 0x002fc800078e0257 */
[C---:B------:R-:W-:Y:S01]  /*e3b0*/  IMAD R77, R74.reuse, 0x4, R3 ;  /* 0x000000044a4d7824 */ /* 0x040fe200078e0203 */
[----:B------:R1:W-:Y:S03]  /*e3c0*/  STG.E.U16 desc[UR60][R14.64], R8 ;  /* 0x000000080e007986 */ /* 0x0003e6000c10153c */
[C---:B------:R-:W-:Y:S01]  /*e3d0*/  IMAD R91, R74.reuse, 0x4, R77 ;  /* 0x000000044a5b7824 */ /* 0x040fe200078e024d */
[----:B------:R4:W-:Y:S03]  /*e3e0*/  STG.E.U16 desc[UR60][R44.64], R20 ;  /* 0x000000142c007986 */ /* 0x0009e6000c10153c */
[C---:B------:R-:W-:Y:S01]  /*e3f0*/  IMAD R93, R74.reuse, 0x4, R91 ;  /* 0x000000044a5d7824 */ /* 0x040fe200078e025b */
[----:B------:R5:W-:Y:S03]  /*e400*/  STG.E.U16 desc[UR60][R46.64], R12 ;  /* 0x0000000c2e007986 */ /* 0x000be6000c10153c */
[----:B------:R-:W-:Y:S01]  /*e410*/  IMAD R95, R74, 0x4, R93 ;  /* 0x000000044a5f7824 */ /* 0x000fe200078e025d */
[----:B-1----:R-:W-:-:S02]  /*e420*/  LEA R14, P3, R101, R72, 0x1 ;  /* 0x00000048650e7211 */ /* 0x002fc400078608ff */
[----:B------:R-:W-:Y:S01]  /*e430*/  PRMT R8, R20, 0x7632, R8 ;  /* 0x0000763214087816 */ /* 0x000fe20000000008 */
[C---:B------:R-:W-:Y:S01]  /*e440*/  IMAD R97, R74.reuse, 0x4, R95 ;  /* 0x000000044a617824 */ /* 0x040fe200078e025f */
[-C--:B------:R-:W-:Y:S02]  /*e450*/  LEA.HI.X.SX32 R15, R101, R73.reuse, 0x1, P3 ;  /* 0x00000049650f7211 */ /* 0x080fe400018f0eff */
[-C--:B----4-:R-:W-:Y:S01]  /*e460*/  LEA R44, P3, R99, R72.reuse, 0x1 ;  /* 0x00000048632c7211 */ /* 0x090fe200078608ff */
[----:B------:R1:W-:Y:S01]  /*e470*/  STG.E.U16 desc[UR60][R48.64], R8 ;  /* 0x0000000830007986 */ /* 0x0003e2000c10153c */
[----:B-----5:R-:W-:Y:S02]  /*e480*/  PRMT R12, R9, 0x7632, R12 ;  /* 0x00007632090c7816 */ /* 0x020fe4000000000c */
[-C--:B------:R-:W-:Y:S01]  /*e490*/  LEA.HI.X.SX32 R45, R99, R73.reuse, 0x1, P3 ;  /* 0x00000049632d7211 */ /* 0x080fe200018f0eff */
[C---:B------:R-:W-:Y:S01]  /*e4a0*/  IMAD R99, R74.reuse, 0x4, R97 ;  /* 0x000000044a637824 */ /* 0x040fe200078e0261 */
[CC--:B------:R-:W-:Y:S01]  /*e4b0*/  LEA R46, P3, R103.reuse, R72.reuse, 0x1 ;  /* 0x00000048672e7211 */ /* 0x0c0fe200078608ff */
[----:B------:R4:W-:Y:S02]  /*e4c0*/  STG.E.U16 desc[UR60][R50.64], R9 ;  /* 0x0000000932007986 */ /* 0x0009e4000c10153c */
[----:B------:R-:W-:Y:S01]  /*e4d0*/  IMAD R101, R74, 0x4, R99 ;  /* 0x000000044a657824 */ /* 0x000fe200078e0263 */
[----:B------:R-:W-:Y:S01]  /*e4e0*/  LEA.HI.X.SX32 R47, R103, R73, 0x1, P3 ;  /* 0x00000049672f7211 */ /* 0x000fe200018f0eff */
[----:B------:R-:W-:Y:S01]  /*e4f0*/  STG.E.U16 desc[UR60][R14.64], R21 ;  /* 0x000000150e007986 */ /* 0x000fe2000c10153c */
[----:B-1----:R-:W-:-:S02]  /*e500*/  LEA R48, P4, R75, R72, 0x1 ;  /* 0x000000484b307211 */ /* 0x002fc400078808ff */
[----:B------:R-:W-:Y:S01]  /*e510*/  LEA R8, P3, R79, R72, 0x1 ;  /* 0x000000484f087211 */ /* 0x000fe200078608ff */
[----:B------:R1:W-:Y:S01]  /*e520*/  STG.E.U16 desc[UR60][R44.64], R12 ;  /* 0x0000000c2c007986 */ /* 0x0003e2000c10153c */
[----:B------:R-:W-:Y:S02]  /*e530*/  LEA.HI.X.SX32 R49, R75, R73, 0x1, P4 ;  /* 0x000000494b317211 */ /* 0x000fe400020f0eff */
[----:B----4-:R-:W-:Y:S01]  /*e540*/  PRMT R9, R21, 0x7632, R9 ;  /* 0x0000763215097816 */ /* 0x010fe20000000009 */
[----:B------:R-:W-:-:S04]  /*e550*/  IMAD R51, R74, 0x4, R101 ;  /* 0x000000044a337824 */ /* 0x000fc800078e0265 */
[----:B------:R-:W-:Y:S01]  /*e560*/  IMAD R75, R74, 0x4, R51 ;  /* 0x000000044a4b7824 */ /* 0x000fe200078e0233 */
[----:B------:R4:W-:Y:S01]  /*e570*/  STG.E.U16 desc[UR60][R46.64], R9 ;  /* 0x000000092e007986 */ /* 0x0009e2000c10153c */
[----:B-1----:R-:W-:-:S03]  /*e580*/  PRMT R12, R10, 0x7632, R12 ;  /* 0x000076320a0c7816 */ /* 0x002fc6000000000c */
[----:B------:R1:W-:Y:S01]  /*e590*/  STG.E.U16 desc[UR60][R48.64], R10 ;  /* 0x0000000a30007986 */ /* 0x0003e2000c10153c */
[-C--:B----4-:R-:W-:Y:S01]  /*e5a0*/  LEA.HI.X.SX32 R9, R79, R73.reuse, 0x1, P3 ;  /* 0x000000494f097211 */ /* 0x090fe200018f0eff */
[----:B------:R-:W-:Y:S01]  /*e5b0*/  IMAD R79, R74, 0x4, R75 ;  /* 0x000000044a4f7824 */ /* 0x000fe200078e024b */
[CC--:B------:R-:W-:Y:S02]  /*e5c0*/  LEA R14, P3, R89.reuse, R72.reuse, 0x1 ;  /* 0x00000048590e7211 */ /* 0x0c0fe400078608ff */
[----:B-1----:R-:W-:Y:S01]  /*e5d0*/  PRMT R10, R22, 0x7632, R10 ;  /* 0x00007632160a7816 */ /* 0x002fe2000000000a */
[----:B------:R1:W-:Y:S01]  /*e5e0*/  STG.E.U16 desc[UR60][R8.64], R22 ;  /* 0x0000001608007986 */ /* 0x0003e2000c10153c */
[----:B------:R-:W-:Y:S01]  /*e5f0*/  LEA.HI.X.SX32 R15, R89, R73, 0x1, P3 ;  /* 0x00000049590f7211 */ /* 0x000fe200018f0eff */
[----:B------:R-:W-:Y:S01]  /*e600*/  IMAD R89, R74, 0x4, R79 ;  /* 0x000000044a597824 */ /* 0x000fe200078e024f */
[----:B------:R-:W-:-:S03]  /*e610*/  LEA R20, P3, R61, R72, 0x1 ;  /* 0x000000483d147211 */ /* 0x000fc600078608ff */
[C---:B------:R-:W-:Y:S01]  /*e620*/  IMAD R103, R74.reuse, 0x4, R89 ;  /* 0x000000044a677824 */ /* 0x040fe200078e0259 */
[-C--:B------:R-:W-:Y:S01]  /*e630*/  LEA.HI.X.SX32 R21, R61, R73.reuse, 0x1, P3 ;  /* 0x000000493d157211 */ /* 0x080fe200018f0eff */
[----:B------:R4:W-:Y:S01]  /*e640*/  STG.E.U16 desc[UR60][R14.64], R12 ;  /* 0x0000000c0e007986 */ /* 0x0009e2000c10153c */
[CC--:B------:R-:W-:Y:S01]  /*e650*/  LEA R44, P3, R105.reuse, R72.reuse, 0x1 ;  /* 0x00000048692c7211 */ /* 0x0c0fe200078608ff */
[C---:B------:R-:W-:Y:S02]  /*e660*/  IMAD R61, R74.reuse, 0x4, R103 ;  /* 0x000000044a3d7824 */ /* 0x040fe400078e0267 */
[----:B------:R5:W-:Y:S01]  /*e670*/  STG.E.U16 desc[UR60][R20.64], R10 ;  /* 0x0000000a14007986 */ /* 0x000be2000c10153c */
[----:B------:R-:W-:Y:S01]  /*e680*/  LEA.HI.X.SX32 R45, R105, R73, 0x1, P3 ;  /* 0x00000049692d7211 */ /* 0x000fe200018f0eff */
[----:B------:R-:W-:Y:S01]  /*e690*/  IMAD R49, R74, 0x4, R61 ;  /* 0x000000044a317824 */ /* 0x000fe200078e023d */
[----:B-1----:R-:W-:-:S03]  /*e6a0*/  LEA R8, P3, R81, R72, 0x1 ;  /* 0x0000004851087211 */ /* 0x002fc600078608ff */
[C---:B------:R-:W-:Y:S01]  /*e6b0*/  IMAD R105, R74.reuse, 0x4, R49 ;  /* 0x000000044a697824 */ /* 0x040fe200078e0231 */
[-C--:B------:R-:W-:Y:S01]  /*e6c0*/  LEA.HI.X.SX32 R9, R81, R73.reuse, 0x1, P3 ;  /* 0x0000004951097211 */ /* 0x080fe200018f0eff */
[----:B------:R1:W-:Y:S01]  /*e6d0*/  STG.E.U16 desc[UR60][R44.64], R11 ;  /* 0x0000000b2c007986 */ /* 0x0003e2000c10153c */
[-C--:B------:R-:W-:Y:S01]  /*e6e0*/  LEA R46, P3, R7, R72.reuse, 0x1 ;  /* 0x00000048072e7211 */ /* 0x080fe200078608ff */
[C---:B------:R-:W-:Y:S01]  /*e6f0*/  IMAD R81, R74.reuse, 0x4, R105 ;  /* 0x000000044a517824 */ /* 0x040fe200078e0269 */
[----:B----4-:R-:W-:Y:S01]  /*e700*/  PRMT R12, R23, 0x7632, R12 ;  /* 0x00007632170c7816 */ /* 0x010fe2000000000c */
[----:B------:R4:W-:Y:S01]  /*e710*/  STG.E.U16 desc[UR60][R8.64], R23 ;  /* 0x0000001708007986 */ /* 0x0009e2000c10153c */
[-C--:B------:R-:W-:Y:S01]  /*e720*/  LEA.HI.X.SX32 R47, R7, R73.reuse, 0x1, P3 ;  /* 0x00000049072f7211 */ /* 0x080fe200018f0eff */
[C---:B------:R-:W-:Y:S01]  /*e730*/  IMAD R107, R74.reuse, 0x4, R81 ;  /* 0x000000044a6b7824 */ /* 0x040fe200078e0251 */
[----:B------:R-:W-:Y:S02]  /*e740*/  LEA R14, P3, R83, R72, 0x1 ;  /* 0x00000048530e7211 */ /* 0x000fe400078608ff */
[----:B-----5:R-:W-:Y:S01]  /*e750*/  PRMT R21, R11, 0x7632, R21 ;  /* 0x000076320b157816 */ /* 0x020fe20000000015 */
[----:B------:R-:W-:Y:S01]  /*e760*/  IMAD R7, R74, 0x4, R107 ;  /* 0x000000044a077824 */ /* 0x000fe200078e026b */
[----:B------:R-:W-:-:S02]  /*e770*/  LEA.HI.X.SX32 R15, R83, R73, 0x1, P3 ;  /* 0x00000049530f7211 */ /* 0x000fc400018f0eff */
[-C--:B------:R-:W-:Y:S01]  /*e780*/  LEA R10, P3, R87, R72.reuse, 0x1 ;  /* 0x00000048570a7211 */ /* 0x080fe200078608ff */
[C---:B------:R-:W-:Y:S01]  /*e790*/  IMAD R109, R74.reuse, 0x4, R7 ;  /* 0x000000044a6d7824 */ /* 0x040fe200078e0207 */
[-C--:B------:R-:W-:Y:S01]  /*e7a0*/  LEA R20, P4, R85, R72.reuse, 0x1 ;  /* 0x0000004855147211 */ /* 0x080fe200078808ff */
[----:B------:R5:W-:Y:S01]  /*e7b0*/  STG.E.U16 desc[UR60][R46.64], R21 ;  /* 0x000000152e007986 */ /* 0x000be2000c10153c */
[-C--:B-1----:R-:W-:Y:S01]  /*e7c0*/  LEA.HI.X.SX32 R11, R87, R73.reuse, 0x1, P3 ;  /* 0x00000049570b7211 */ /* 0x082fe200018f0eff */
[C---:B------:R-:W-:Y:S01]  /*e7d0*/  IMAD R45, R74.reuse, 0x4, R109 ;  /* 0x000000044a2d7824 */ /* 0x040fe200078e026d */
[C---:B----4-:R-:W-:Y:S01]  /*e7e0*/  LEA R8, P3, R3.reuse, R72, 0x1 ;  /* 0x0000004803087211 */ /* 0x050fe200078608ff */
[----:B------:R1:W-:Y:S02]  /*e7f0*/  STG.E.U16 desc[UR60][R14.64], R12 ;  /* 0x0000000c0e007986 */ /* 0x0003e4000c10153c */
[----:B------:R-:W-:Y:S01]  /*e800*/  IMAD R83, R74, 0x4, R45 ;  /* 0x000000044a537824 */ /* 0x000fe200078e022d */
[----:B------:R-:W-:-:S02]  /*e810*/  LEA.HI.X.SX32 R9, R3, R73, 0x1, P3 ;  /* 0x0000004903097211 */ /* 0x000fc400018f0eff */
[-C--:B------:R-:W-:Y:S02]  /*e820*/  LEA R22, P3, R77, R72.reuse, 0x1 ;  /* 0x000000484d167211 */ /* 0x080fe400078608ff */
[-C--:B------:R-:W-:Y:S02]  /*e830*/  LEA R44, P5, R83, R72.reuse, 0x1 ;  /* 0x00000048532c7211 */ /* 0x080fe400078a08ff */
[-C--:B-----5:R-:W-:Y:S01]  /*e840*/  LEA.HI.X.SX32 R21, R85, R73.reuse, 0x1, P4 ;  /* 0x0000004955157211 */ /* 0x0a0fe200020f0eff */
[C---:B------:R-:W-:Y:S01]  /*e850*/  IMAD R85, R74.reuse, 0x4, R83 ;  /* 0x000000044a557824 */ /* 0x040fe200078e0253 */
[----:B------:R-:W-:Y:S02]  /*e860*/  LEA.HI.X.SX32 R23, R77, R73, 0x1, P3 ;  /* 0x000000494d177211 */ /* 0x000fe400018f0eff */
[----:B-1----:R-:W-:Y:S01]  /*e870*/  LEA R14, P3, R91, R72, 0x1 ;  /* 0x000000485b0e7211 */ /* 0x002fe200078608ff */
[----:B------:R-:W-:Y:S01]  /*e880*/  IMAD R3, R74, 0x4, R85 ;  /* 0x000000044a037824 */ /* 0x000fe200078e0255 */
[----:B------:R-:W-:Y:S01]  /*e890*/  STG.E.U16 desc[UR60][R20.64], R36 ;  /* 0x0000002414007986 */ /* 0x000fe2000c10153c */
[----:B------:R-:W-:-:S02]  /*e8a0*/  PRMT R12, R37, 0x7632, R12 ;  /* 0x00007632250c7816 */ /* 0x000fc4000000000c */
[C---:B------:R-:W-:Y:S01]  /*e8b0*/  IMAD R87, R74.reuse, 0x4, R3 ;  /* 0x000000044a577824 */ /* 0x040fe200078e0203 */
[----:B---3--:R1:W-:Y:S01]  /*e8c0*/  STG.E.U16 desc[UR60][R10.64], R40 ;  /* 0x000000280a007986 */ /* 0x0083e2000c10153c */
[----:B------:R-:W-:Y:S02]  /*e8d0*/  LEA.HI.X.SX32 R15, R91, R73, 0x1, P3 ;  /* 0x000000495b0f7211 */ /* 0x000fe400018f0eff */
[----:B------:R-:W-:-:S04]  /*e8e0*/  IMAD R77, R74, 0x4, R87 ;  /* 0x000000044a4d7824 */ /* 0x000fc800078e0257 */
[----:B------:R-:W-:-:S04]  /*e8f0*/  IMAD R91, R74, 0x4, R77 ;  /* 0x000000044a5b7824 */ /* 0x000fc800078e024d */
[----:B------:R-:W-:Y:S01]  /*e900*/  IMAD R111, R74, 0x4, R91 ;  /* 0x000000044a6f7824 */ /* 0x000fe200078e025b */
[----:B-1----:R-:W-:Y:S02]  /*e910*/  PRMT R11, R36, 0x7632, R11 ;  /* 0x00007632240b7816 */ /* 0x002fe4000000000b */
[----:B------:R-:W-:-:S03]  /*e920*/  LEA R10, P3, R93, R72, 0x1 ;  /* 0x000000485d0a7211 */ /* 0x000fc600078608ff */
[----:B------:R1:W-:Y:S02]  /*e930*/  STG.E.U16 desc[UR60][R8.64], R11 ;  /* 0x0000000b08007986 */ /* 0x0003e4000c10153c */
[-C--:B-1----:R-:W-:Y:S01]  /*e940*/  LEA.HI.X.SX32 R11, R93, R73.reuse, 0x1, P3 ;  /* 0x000000495d0b7211 */ /* 0x082fe200018f0eff */
[----:B------:R-:W-:Y:S01]  /*e950*/  IMAD R93, R74, 0x4, R111 ;  /* 0x000000044a5d7824 */ /* 0x000fe200078e026f */
[CC--:B------:R-:W-:Y:S02]  /*e960*/  LEA R20, P3, R95.reuse, R72.reuse, 0x1 ;  /* 0x000000485f147211 */ /* 0x0c0fe400078608ff */
[----:B------:R-:W-:Y:S02]  /*e970*/  PRMT R9, R40, 0x7632, R9 ;  /* 0x0000763228097816 */ /* 0x000fe40000000009 */
[----:B------:R-:W-:Y:S01]  /*e980*/  LEA.HI.X.SX32 R21, R95, R73, 0x1, P3 ;  /* 0x000000495f157211 */ /* 0x000fe200018f0eff */
[C---:B------:R-:W-:Y:S01]  /*e990*/  IMAD R95, R74.reuse, 0x4, R93 ;  /* 0x000000044a5f7824 */ /* 0x040fe200078e025d */
[----:B------:R-:W-:Y:S01]  /*e9a0*/  LEA R8, P3, R97, R72, 0x1 ;  /* 0x0000004861087211 */ /* 0x000fe200078608ff */
[----:B------:R1:W-:Y:S02]  /*e9b0*/  STG.E.U16 desc[UR60][R22.64], R9 ;  /* 0x0000000916007986 */ /* 0x0003e4000c10153c */
[----:B------:R-:W-:-:S02]  /*e9c0*/  IMAD R113, R74, 0x4, R95 ;  /* 0x000000044a717824 */ /* 0x000fc400078e025f */
[----:B------:R3:W-:Y:S02]  /*e9d0*/  STG.E.U16 desc[UR60][R14.64], R37 ;  /* 0x000000250e007986 */ /* 0x0007e4000c10153c */
[----:B------:R-:W-:Y:S02]  /*e9e0*/  IMAD R115, R74, 0x4, R113 ;  /* 0x000000044a737824 */ /* 0x000fe400078e0271 */
[----:B------:R4:W-:Y:S01]  /*e9f0*/  STG.E.U16 desc[UR60][R10.64], R41 ;  /* 0x000000290a007986 */ /* 0x0009e2000c10153c */
[----:B-1----:R-:W-:-:S03]  /*ea00*/  LEA R22, P4, R99, R72, 0x1 ;  /* 0x0000004863167211 */ /* 0x002fc600078808ff */
[----:B------:R1:W-:Y:S01]  /*ea10*/  STG.E.U16 desc[UR60][R20.64], R12 ;  /* 0x0000000c14007986 */ /* 0x0003e2000c10153c */
[-C--:B------:R-:W-:Y:S01]  /*ea20*/  LEA.HI.X.SX32 R9, R97, R73.reuse, 0x1, P3 ;  /* 0x0000004961097211 */ /* 0x080fe200018f0eff */
[C---:B------:R-:W-:Y:S01]  /*ea30*/  IMAD R97, R74.reuse, 0x4, R115 ;  /* 0x000000044a617824 */ /* 0x040fe200078e0273 */
[-C--:B------:R-:W-:Y:S02]  /*ea40*/  LEA.HI.X.SX32 R23, R99, R73.reuse, 0x1, P4 ;  /* 0x0000004963177211 */ /* 0x080fe400020f0eff */
[-C--:B---3--:R-:W-:Y:S01]  /*ea50*/  LEA R14, P3, R101, R72.reuse, 0x1 ;  /* 0x00000048650e7211 */ /* 0x088fe200078608ff */
[C---:B------:R-:W-:Y:S01]  /*ea60*/  IMAD R99, R74.reuse, 0x4, R97 ;  /* 0x000000044a637824 */ /* 0x040fe200078e0261 */
[----:B----4-:R-:W-:Y:S02]  /*ea70*/  PRMT R11, R41, 0x7632, R11 ;  /* 0x00007632290b7816 */ /* 0x010fe4000000000b */
[----:B------:R-:W-:Y:S01]  /*ea80*/  LEA.HI.X.SX32 R15, R101, R73, 0x1, P3 ;  /* 0x00000049650f7211 */ /* 0x000fe200018f0eff */
[C---:B------:R-:W-:Y:S01]  /*ea90*/  IMAD R101, R74.reuse, 0x4, R99 ;  /* 0x000000044a657824 */ /* 0x040fe200078e0263 */
[----:B------:R-:W-:Y:S01]  /*eaa0*/  LEA R10, P3, R51, R72, 0x1 ;  /* 0x00000048330a7211 */ /* 0x000fe200078608ff */
[----:B------:R3:W-:Y:S01]  /*eab0*/  STG.E.U16 desc[UR60][R8.64], R11 ;  /* 0x0000000b08007986 */ /* 0x0007e2000c10153c */
[----:B-1----:R-:W-:Y:S01]  /*eac0*/  PRMT R12, R39, 0x7632, R12 ;  /* 0x00007632270c7816 */ /* 0x002fe2000000000c */
[----:B------:R-:W-:-:S02]  /*ead0*/  IMAD R117, R74, 0x4, R101 ;  /* 0x000000044a757824 */ /* 0x000fc400078e0265 */
[----:B------:R-:W-:Y:S02]  /*eae0*/  STG.E.U16 desc[UR60][R22.64], R38 ;  /* 0x0000002616007986 */ /* 0x000fe4000c10153c */
[----:B------:R-:W-:Y:S02]  /*eaf0*/  IMAD R119, R74, 0x4, R117 ;  /* 0x000000044a777824 */ /* 0x000fe400078e0275 */
[----:B------:R-:W-:Y:S01]  /*eb00*/  STG.E.U16 desc[UR60][R14.64], R42 ;  /* 0x0000002a0e007986 */ /* 0x000fe2000c10153c */
[-C--:B---3--:R-:W-:Y:S02]  /*eb10*/  LEA.HI.X.SX32 R11, R51, R73.reuse, 0x1, P3 ;  /* 0x00000049330b7211 */ /* 0x088fe400018f0eff */
[CC--:B------:R-:W-:Y:S02]  /*eb20*/  LEA R20, P3, R75.reuse, R72.reuse, 0x1 ;  /* 0x000000484b147211 */ /* 0x0c0fe400078608ff */
[----:B------:R-:W-:Y:S02]  /*eb30*/  PRMT R9, R38, 0x7632, R9 ;  /* 0x0000763226097816 */ /* 0x000fe40000000009 */
[----:B------:R-:W-:Y:S01]  /*eb40*/  LEA.HI.X.SX32 R21, R75, R73, 0x1, P3 ;  /* 0x000000494b157211 */ /* 0x000fe200018f0eff */
[C---:B------:R-:W-:Y:S01]  /*eb50*/  IMAD R75, R74.reuse, 0x4, R119 ;  /* 0x000000044a4b7824 */ /* 0x040fe200078e0277 */
[----:B------:R-:W-:Y:S01]  /*eb60*/  LEA R8, P3, R79, R72, 0x1 ;  /* 0x000000484f087211 */ /* 0x000fe200078608ff */
[----:B------:R1:W-:Y:S02]  /*eb70*/  STG.E.U16 desc[UR60][R10.64], R9 ;  /* 0x000000090a007986 */ /* 0x0003e4000c10153c */
[----:B------:R-:W-:-:S04]  /*eb80*/  IMAD R121, R74, 0x4, R75 ;  /* 0x000000044a797824 */ /* 0x000fc800078e024b */
[----:B------:R-:W-:-:S04]  /*eb90*/  IMAD R123, R74, 0x4, R121 ;  /* 0x000000044a7b7824 */ /* 0x000fc800078e0279 */
[----:B------:R-:W-:Y:S01]  /*eba0*/  IMAD R125, R74, 0x4, R123 ;  /* 0x000000044a7d7824 */ /* 0x000fe200078e027b */
[----:B-1----:R-:W-:-:S03]  /*ebb0*/  LEA.HI.X.SX32 R9, R79, R73, 0x1, P3 ;  /* 0x000000494f097211 */ /* 0x002fc600018f0eff */
[----:B------:R-:W-:Y:S01]  /*ebc0*/  IMAD R127, R74, 0x4, R125 ;  /* 0x000000044a7f7824 */ /* 0x000fe200078e027d */
[CC--:B------:R-:W-:Y:S02]  /*ebd0*/  LEA R14, P3, R89.reuse, R72.reuse, 0x1 ;  /* 0x00000048590e7211 */ /* 0x0c0fe400078608ff */
[----:B------:R-:W-:Y:S01]  /*ebe0*/  PRMT R11, R42, 0x7632, R11 ;  /* 0x000076322a0b7816 */ /* 0x000fe2000000000b */
[C---:B------:R-:W-:Y:S01]  /*ebf0*/  IMAD R129, R74.reuse, 0x4, R127 ;  /* 0x000000044a817824 */ /* 0x040fe200078e027f */
[-C--:B------:R-:W-:Y:S02]  /*ec00*/  LEA.HI.X.SX32 R15, R89, R73.reuse, 0x1, P3 ;  /* 0x00000049590f7211 */ /* 0x080fe400018f0eff */
[C---:B------:R-:W-:Y:S01]  /*ec10*/  LEA R22, P3, R103.reuse, R72, 0x1 ;  /* 0x0000004867167211 */ /* 0x040fe200078608ff */
[----:B------:R-:W-:Y:S01]  /*ec20*/  IMAD R131, R74, 0x4, R129 ;  /* 0x000000044a837824 */ /* 0x000fe200078e0281 */
[----:B------:R1:W-:Y:S02]  /*ec30*/  STG.E.U16 desc[UR60][R20.64], R11 ;  /* 0x0000000b14007986 */ /* 0x0003e4000c10153c */
[----:B------:R-:W-:-:S02]  /*ec40*/  LEA.HI.X.SX32 R23, R103, R73, 0x1, P3 ;  /* 0x0000004967177211 */ /* 0x000fc400018f0eff */
[----:B------:R3:W-:Y:S01]  /*ec50*/  STG.E.U16 desc[UR60][R8.64], R39 ;  /* 0x0000002708007986 */ /* 0x0007e2000c10153c */
[----:B------:R-:W-:-:S03]  /*ec60*/  LEA R10, P3, R61, R72, 0x1 ;  /* 0x000000483d0a7211 */ /* 0x000fc600078608ff */
[----:B------:R-:W-:Y:S01]  /*ec70*/  STG.E.U16 desc[UR60][R14.64], R43 ;  /* 0x0000002b0e007986 */ /* 0x000fe2000c10153c */
[----:B-1----:R-:W-:-:S03]  /*ec80*/  LEA.HI.X.SX32 R11, R61, R73, 0x1, P3 ;  /* 0x000000493d0b7211 */ /* 0x002fc600018f0eff */
[----:B------:R0:W-:Y:S01]  /*ec90*/  STG.E.U16 desc[UR60][R22.64], R12 ;  /* 0x0000000c16007986 */ /* 0x0001e2000c10153c */
[-C--:B------:R-:W-:Y:S01]  /*eca0*/  LEA R20, P4, R49, R72.reuse, 0x1 ;  /* 0x0000004831147211 */ /* 0x080fe200078808ff */
[C---:B---3--:R-:W-:Y:S01]  /*ecb0*/  IMAD R39, R74.reuse, 0x4, R131 ;  /* 0x000000044a277824 */ /* 0x048fe200078e0283 */
[----:B------:R-:W-:Y:S02]  /*ecc0*/  PRMT R9, R43, 0x7632, R9 ;  /* 0x000076322b097816 */ /* 0x000fe40000000009 */
[-C--:B------:R-:W-:Y:S01]  /*ecd0*/  LEA R8, P3, R105, R72.reuse, 0x1 ;  /* 0x0000004869087211 */ /* 0x080fe200078608ff */
[C---:B------:R-:W-:Y:S01]  /*ece0*/  IMAD R133, R74.reuse, 0x4, R39 ;  /* 0x000000044a857824 */ /* 0x040fe200078e0227 */
[-C--:B------:R-:W-:Y:S01]  /*ecf0*/  LEA.HI.X.SX32 R21, R49, R73.reuse, 0x1, P4 ;  /* 0x0000004931157211 */ /* 0x080fe200020f0eff */
[----:B------:R1:W-:Y:S01]  /*ed00*/  STG.E.U16 desc[UR60][R10.64], R9 ;  /* 0x000000090a007986 */ /* 0x0003e2000c10153c */
[CC--:B------:R-:W-:Y:S01]  /*ed10*/  LEA R42, P4, R45.reuse, R72.reuse, 0x1 ;  /* 0x000000482d2a7211 */ /* 0x0c0fe200078808ff */
[----:B------:R-:W-:Y:S01]  /*ed20*/  IMAD R135, R74, 0x4, R133 ;  /* 0x000000044a877824 */ /* 0x000fe200078e0285 */
[----:B0-----:R-:W-:Y:S01]  /*ed30*/  PRMT R12, R52, 0x7632, R12 ;  /* 0x00007632340c7816 */ /* 0x001fe2000000000c */
[----:B------:R0:W-:Y:S01]  /*ed40*/  STG.E.U16 desc[UR60][R20.64], R52 ;  /* 0x0000003414007986 */ /* 0x0001e2000c10153c */
[----:B------:R-:W-:Y:S01]  /*ed50*/  LEA.HI.X.SX32 R43, R45, R73, 0x1, P4 ;  /* 0x000000492d2b7211 */ /* 0x000fe200020f0eff */
[----:B------:R-:W-:Y:S01]  /*ed60*/  IMAD R137, R74, 0x4, R135 ;  /* 0x000000044a897824 */ /* 0x000fe200078e0287 */
[----:B------:R-:W-:-:S02]  /*ed70*/  LEA R48, P4, R3, R72, 0x1 ;  /* 0x0000004803307211 */ /* 0x000fc400078808ff */
[-C--:B------:R-:W-:Y:S02]  /*ed80*/  LEA.HI.X.SX32 R45, R83, R73.reuse, 0x1, P5 ;  /* 0x00000049532d7211 */ /* 0x080fe400028f0eff */
[-C--:B------:R-:W-:Y:S01]  /*ed90*/  LEA.HI.X.SX32 R49, R3, R73.reuse, 0x1, P4 ;  /* 0x0000004903317211 */ /* 0x080fe200020f0eff */
[C---:B-1----:R-:W-:Y:S01]  /*eda0*/  IMAD R11, R74.reuse, 0x4, R137 ;  /* 0x000000044a0b7824 */ /* 0x042fe200078e0289 */
[-C--:B------:R-:W-:Y:S02]  /*edb0*/  LEA.HI.X.SX32 R9, R105, R73.reuse, 0x1, P3 ;  /* 0x0000004969097211 */ /* 0x080fe400018f0eff */
[C---:B------:R-:W-:Y:S01]  /*edc0*/  LEA R36, P3, R81.reuse, R72, 0x1 ;  /* 0x0000004851247211 */ /* 0x040fe200078608ff */
[----:B0-----:R-:W-:Y:S01]  /*edd0*/  IMAD R21, R74, 0x4, R11 ;  /* 0x000000044a157824 */ /* 0x001fe200078e020b */
[----:B--2---:R-:W-:Y:S01]  /*ede0*/  PRMT R10, R68, 0x7632, R10 ;  /* 0x00007632440a7816 */ /* 0x004fe2000000000a */
[----:B------:R0:W-:Y:S01]  /*edf0*/  STG.E.U16 desc[UR60][R8.64], R68 ;  /* 0x0000004408007986 */ /* 0x0001e2000c10153c */
[----:B------:R-:W-:-:S02]  /*ee00*/  LEA.HI.X.SX32 R37, R81, R73, 0x1, P3 ;  /* 0x0000004951257211 */ /* 0x000fc400018f0eff */
[-C--:B------:R-:W-:Y:S02]  /*ee10*/  LEA R22, P3, R107, R72.reuse, 0x1 ;  /* 0x000000486b167211 */ /* 0x080fe400078608ff */
[-C--:B------:R-:W-:Y:S01]  /*ee20*/  LEA R50, P5, R87, R72.reuse, 0x1 ;  /* 0x0000004857327211 */ /* 0x080fe200078a08ff */
[----:B------:R-:W-:Y:S01]  /*ee30*/  STG.E.U16 desc[UR60][R36.64], R12 ;  /* 0x0000000c24007986 */ /* 0x000fe2000c10153c */
[-C--:B------:R-:W-:Y:S02]  /*ee40*/  LEA.HI.X.SX32 R23, R107, R73.reuse, 0x1, P3 ;  /* 0x000000496b177211 */ /* 0x080fe400018f0eff */
[-C--:B------:R-:W-:Y:S02]  /*ee50*/  LEA R14, P3, R7, R72.reuse, 0x1 ;  /* 0x00000048070e7211 */ /* 0x080fe400078608ff */
[-C--:B------:R-:W-:Y:S01]  /*ee60*/  LEA.HI.X.SX32 R51, R87, R73.reuse, 0x1, P5 ;  /* 0x0000004957337211 */ /* 0x080fe200028f0eff */
[C---:B0-----:R-:W-:Y:S01]  /*ee70*/  IMAD R9, R74.reuse, 0x4, R21 ;  /* 0x000000044a097824 */ /* 0x041fe200078e0215 */
[-C--:B------:R-:W-:Y:S01]  /*ee80*/  LEA.HI.X.SX32 R15, R7, R73.reuse, 0x1, P3 ;  /* 0x00000049070f7211 */ /* 0x080fe200018f0eff */
[----:B------:R0:W-:Y:S01]  /*ee90*/  STG.E.U16 desc[UR60][R22.64], R10 ;  /* 0x0000000a16007986 */ /* 0x0001e2000c10153c */
[-C--:B------:R-:W-:Y:S01]  /*eea0*/  LEA R40, P3, R109, R72.reuse, 0x1 ;  /* 0x000000486d287211 */ /* 0x080fe200078608ff */
[C---:B------:R-:W-:Y:S01]  /*eeb0*/  IMAD R7, R74.reuse, 0x4, R9 ;  /* 0x000000044a077824 */ /* 0x040fe200078e0209 */
[-C--:B------:R-:W-:Y:S01]  /*eec0*/  LEA R78, P5, R111, R72.reuse, 0x1 ;  /* 0x000000486f4e7211 */ /* 0x080fe200078a08ff */
[----:B------:R1:W-:Y:S01]  /*eed0*/  STG.E.U16 desc[UR60][R14.64], R53 ;  /* 0x000000350e007986 */ /* 0x0003e2000c10153c */
[----:B------:R-:W-:Y:S01]  /*eee0*/  LEA.HI.X.SX32 R41, R109, R73, 0x1, P3 ;  /* 0x000000496d297211 */ /* 0x000fe200018f0eff */
[----:B------:R-:W-:Y:S01]  /*eef0*/  IMAD R139, R74, 0x4, R7 ;  /* 0x000000044a8b7824 */ /* 0x000fe200078e0207 */
[----:B------:R-:W-:-:S02]  /*ef00*/  LEA R46, P3, R85, R72, 0x1 ;  /* 0x00000048552e7211 */ /* 0x000fc400078608ff */
[-C--:B------:R-:W-:Y:S01]  /*ef10*/  LEA R76, P4, R91, R72.reuse, 0x1 ;  /* 0x000000485b4c7211 */ /* 0x080fe200078808ff */
[----:B------:R2:W-:Y:S01]  /*ef20*/  STG.E.U16 desc[UR60][R40.64], R69 ;  /* 0x0000004528007986 */ /* 0x0005e2000c10153c */
[-C--:B------:R-:W-:Y:S01]  /*ef30*/  LEA.HI.X.SX32 R47, R85, R73.reuse, 0x1, P3 ;  /* 0x00000049552f7211 */ /* 0x080fe200018f0eff */
[C---:B0-----:R-:W-:Y:S01]  /*ef40*/  IMAD R23, R74.reuse, 0x4, R139 ;  /* 0x000000044a177824 */ /* 0x041fe200078e028b */
[-C--:B------:R-:W-:Y:S02]  /*ef50*/  LEA R60, P3, R77, R72.reuse, 0x1 ;  /* 0x000000484d3c7211 */ /* 0x080fe400078608ff */
[-C--:B------:R-:W-:Y:S01]  /*ef60*/  LEA.HI.X.SX32 R79, R111, R73.reuse, 0x1, P5 ;  /* 0x000000496f4f7211 */ /* 0x080fe200028f0eff */
[C---:B------:R-:W-:Y:S01]  /*ef70*/  IMAD R37, R74.reuse, 0x4, R23 ;  /* 0x000000044a257824 */ /* 0x040fe200078e0217 */
[-C--:B------:R-:W-:Y:S02]  /*ef80*/  LEA.HI.X.SX32 R61, R77, R73.reuse, 0x1, P3 ;  /* 0x000000494d3d7211 */ /* 0x080fe400018f0eff */
[----:B------:R-:W-:Y:S01]  /*ef90*/  LEA R80, P3, R93, R72, 0x1 ;  /* 0x000000485d507211 */ /* 0x000fe200078608ff */
[----:B------:R-:W-:Y:S01]  /*efa0*/  IMAD R3, R74, 0x4, R37 ;  /* 0x000000044a037824 */ /* 0x000fe200078e0225 */
[----:B------:R-:W-:-:S02]  /*efb0*/  LEA.HI.X.SX32 R77, R91, R73, 0x1, P4 ;  /* 0x000000495b4d7211 */ /* 0x000fc400020f0eff */
[-C--:B------:R-:W-:Y:S01]  /*efc0*/  LEA.HI.X.SX32 R81, R93, R73.reuse, 0x1, P3 ;  /* 0x000000495d517211 */ /* 0x080fe200018f0eff */
[C---:B------:R-:W-:Y:S01]  /*efd0*/  IMAD R141, R74.reuse, 0x4, R3 ;  /* 0x000000044a8d7824 */ /* 0x040fe200078e0203 */
[-C--:B------:R-:W-:Y:S02]  /*efe0*/  LEA R86, P3, R115, R72.reuse, 0x1 ;  /* 0x0000004873567211 */ /* 0x080fe400078608ff */
[-C--:B------:R-:W-:Y:S01]  /*eff0*/  LEA R84, P5, R113, R72.reuse, 0x1 ;  /* 0x0000004871547211 */ /* 0x080fe200078a08ff */
[C---:B------:R-:W-:Y:S01]  /*f000*/  IMAD R143, R74.reuse, 0x4, R141 ;  /* 0x000000044a8f7824 */ /* 0x040fe200078e028d */
[----:B------:R-:W-:Y:S02]  /*f010*/  LEA.HI.X.SX32 R87, R115, R73, 0x1, P3 ;  /* 0x0000004973577211 */ /* 0x000fe400018f0eff */
[-C--:B------:R-:W-:Y:S01]  /*f020*/  LEA R82, P4, R95, R72.reuse, 0x1 ;  /* 0x000000485f527211 */ /* 0x080fe200078808ff */
[----:B------:R-:W-:Y:S01]  /*f030*/  IMAD R145, R74, 0x4, R143 ;  /* 0x000000044a917824 */ /* 0x000fe200078e028f */
[----:B------:R-:W-:-:S02]  /*f040*/  LEA R92, P3, R101, R72, 0x1 ;  /* 0x00000048655c7211 */ /* 0x000fc400078608ff */
[-C--:B------:R-:W-:Y:S01]  /*f050*/  LEA.HI.X.SX32 R85, R113, R73.reuse, 0x1, P5 ;  /* 0x0000004971557211 */ /* 0x080fe200028f0eff */
[C---:B------:R-:W-:Y:S01]  /*f060*/  IMAD R147, R74.reuse, 0x4, R145 ;  /* 0x000000044a937824 */ /* 0x040fe200078e0291 */
[-C--:B------:R-:W-:Y:S02]  /*f070*/  LEA.HI.X.SX32 R83, R95, R73.reuse, 0x1, P4 ;  /* 0x000000495f537211 */ /* 0x080fe400020f0eff */
        /* <DEDUP_REMOVED lines=9> */
[-C--:B------:R-:W-:Y:S01]  /*f110*/  LEA.HI.X.SX32 R99, R75, R73.reuse, 0x1, P3 ;  /* 0x000000494b637211 */ /* 0x080fe200018f0eff */
[C---:B------:R-:W-:Y:S01]  /*f120*/  IMAD R155, R74.reuse, 0x4, R153 ;  /* 0x000000044a9b7824 */ /* 0x040fe200078e0299 */
[-C--:B------:R-:W-:Y:S02]  /*f130*/  LEA R94, P4, R117, R72.reuse, 0x1 ;  /* 0x00000048755e7211 */ /* 0x080fe400078808ff */
[----:B------:R-:W-:Y:S01]  /*f140*/  LEA R96, P5, R119, R72, 0x1 ;  /* 0x0000004877607211 */ /* 0x000fe200078a08ff */
[----:B------:R-:W-:Y:S01]  /*f150*/  IMAD R75, R74, 0x4, R155 ;  /* 0x000000044a4b7824 */ /* 0x000fe200078e029b */
[----:B------:R-:W-:-:S02]  /*f160*/  LEA.HI.X.SX32 R95, R117, R73, 0x1, P4 ;  /* 0x00000049755f7211 */ /* 0x000fc400020f0eff */
[-C--:B------:R-:W-:Y:S01]  /*f170*/  LEA R100, P4, R121, R72.reuse, 0x1 ;  /* 0x0000004879647211 */ /* 0x080fe200078808ff */
[C---:B------:R-:W-:Y:S01]  /*f180*/  IMAD R157, R74.reuse, 0x4, R75 ;  /* 0x000000044a9d7824 */ /* 0x040fe200078e024b */
[-C--:B------:R-:W-:Y:S02]  /*f190*/  LEA.HI.X.SX32 R97, R119, R73.reuse, 0x1, P5 ;  /* 0x0000004977617211 */ /* 0x080fe400028f0eff */
[-C--:B------:R-:W-:Y:S01]  /*f1a0*/  LEA R102, P5, R123, R72.reuse, 0x1 ;  /* 0x000000487b667211 */ /* 0x080fe200078a08ff */
[C---:B------:R-:W-:Y:S01]  /*f1b0*/  IMAD R159, R74.reuse, 0x4, R157 ;  /* 0x000000044a9f7824 */ /* 0x040fe200078e029d */
[-C--:B------:R-:W-:Y:S02]  /*f1c0*/  LEA.HI.X.SX32 R101, R121, R73.reuse, 0x1, P4 ;  /* 0x0000004979657211 */ /* 0x080fe400020f0eff */
[----:B------:R-:W-:Y:S01]  /*f1d0*/  LEA R106, P4, R127, R72, 0x1 ;  /* 0x000000487f6a7211 */ /* 0x000fe200078808ff */
[----:B------:R-:W-:Y:S01]  /*f1e0*/  IMAD R161, R74, 0x4, R159 ;  /* 0x000000044aa17824 */ /* 0x000fe200078e029f */
[----:B------:R-:W-:-:S02]  /*f1f0*/  LEA.HI.X.SX32 R103, R123, R73, 0x1, P5 ;  /* 0x000000497b677211 */ /* 0x000fc400028f0eff */
[-C--:B------:R-:W-:Y:S01]  /*f200*/  LEA R104, P3, R125, R72.reuse, 0x1 ;  /* 0x000000487d687211 */ /* 0x080fe200078608ff */
[----:B------:R-:W-:Y:S01]  /*f210*/  IMAD R163, R74, 0x4, R161 ;  /* 0x000000044aa37824 */ /* 0x000fe200078e02a1 */
[-C--:B------:R-:W-:Y:S02]  /*f220*/  LEA R108, P5, R129, R72.reuse, 0x1 ;  /* 0x00000048816c7211 */ /* 0x080fe400078a08ff */
[-C--:B------:R-:W-:Y:S02]  /*f230*/  LEA.HI.X.SX32 R107, R127, R73.reuse, 0x1, P4 ;  /* 0x000000497f6b7211 */ /* 0x080fe400020f0eff */
[----:B------:R-:W-:Y:S02]  /*f240*/  LEA R112, P4, R39, R72, 0x1 ;  /* 0x0000004827707211 */ /* 0x000fe400078808ff */
[-C--:B------:R-:W-:Y:S02]  /*f250*/  LEA.HI.X.SX32 R105, R125, R73.reuse, 0x1, P3 ;  /* 0x000000497d697211 */ /* 0x080fe400018f0eff */
[----:B------:R-:W-:-:S02]  /*f260*/  LEA.HI.X.SX32 R109, R129, R73, 0x1, P5 ;  /* 0x00000049816d7211 */ /* 0x000fc400028f0eff */
[-C--:B------:R-:W-:Y:S02]  /*f270*/  LEA R110, P3, R131, R72.reuse, 0x1 ;  /* 0x00000048836e7211 */ /* 0x080fe400078608ff */
[-C--:B------:R-:W-:Y:S02]  /*f280*/  LEA R114, P5, R133, R72.reuse, 0x1 ;  /* 0x0000004885727211 */ /* 0x080fe400078a08ff */
[-C--:B------:R-:W-:Y:S01]  /*f290*/  LEA.HI.X.SX32 R113, R39, R73.reuse, 0x1, P4 ;  /* 0x0000004927717211 */ /* 0x080fe200020f0eff */
[C---:B------:R-:W-:Y:S01]  /*f2a0*/  IMAD R39, R74.reuse, 0x4, R163 ;  /* 0x000000044a277824 */ /* 0x040fe200078e02a3 */
[-C--:B------:R-:W-:Y:S02]  /*f2b0*/  LEA.HI.X.SX32 R111, R131, R73.reuse, 0x1, P3 ;  /* 0x00000049836f7211 */ /* 0x080fe400018f0eff */
[----:B------:R-:W-:Y:S01]  /*f2c0*/  LEA.HI.X.SX32 R115, R133, R73, 0x1, P5 ;  /* 0x0000004985737211 */ /* 0x000fe200028f0eff */
[----:B------:R-:W-:Y:S01]  /*f2d0*/  IMAD R165, R74, 0x4, R39 ;  /* 0x000000044aa57824 */ /* 0x000fe200078e0227 */
[----:B------:R-:W-:-:S02]  /*f2e0*/  LEA R116, P3, R135, R72, 0x1 ;  /* 0x0000004887747211 */ /* 0x000fc400078608ff */
[-C--:B------:R-:W-:Y:S02]  /*f2f0*/  LEA R120, P5, R11, R72.reuse, 0x1 ;  /* 0x000000480b787211 */ /* 0x080fe400078a08ff */
[-C--:B------:R-:W-:Y:S02]  /*f300*/  LEA.HI.X.SX32 R117, R135, R73.reuse, 0x1, P3 ;  /* 0x0000004987757211 */ /* 0x080fe400018f0eff */
[----:B------:R-:W-:Y:S01]  /*f310*/  LEA.HI.X.SX32 R121, R11, R73, 0x1, P5 ;  /* 0x000000490b797211 */ /* 0x000fe200028f0eff */
[----:B------:R-:W-:Y:S01]  /*f320*/  IMAD R11, R74, 0x4, R165 ;  /* 0x000000044a0b7824 */ /* 0x000fe200078e02a5 */
[-C--:B------:R-:W-:Y:S02]  /*f330*/  LEA R122, P3, R21, R72.reuse, 0x1 ;  /* 0x00000048157a7211 */ /* 0x080fe400078608ff */
[-C--:B------:R-:W-:Y:S02]  /*f340*/  LEA R118, P4, R137, R72.reuse, 0x1 ;  /* 0x0000004889767211 */ /* 0x080fe400078808ff */
[----:B------:R-:W-:-:S02]  /*f350*/  LEA R126, P5, R7, R72, 0x1 ;  /* 0x00000048077e7211 */ /* 0x000fc400078a08ff */
[-C--:B------:R-:W-:Y:S01]  /*f360*/  LEA.HI.X.SX32 R123, R21, R73.reuse, 0x1, P3 ;  /* 0x00000049157b7211 */ /* 0x080fe200018f0eff */
[C---:B------:R-:W-:Y:S01]  /*f370*/  IMAD R21, R74.reuse, 0x4, R11 ;  /* 0x000000044a157824 */ /* 0x040fe200078e020b */
[-C--:B------:R-:W-:Y:S02]  /*f380*/  LEA.HI.X.SX32 R119, R137, R73.reuse, 0x1, P4 ;  /* 0x0000004989777211 */ /* 0x080fe400020f0eff */
[-C--:B------:R-:W-:Y:S02]  /*f390*/  LEA R124, P4, R9, R72.reuse, 0x1 ;  /* 0x00000048097c7211 */ /* 0x080fe400078808ff */
[-C--:B------:R-:W-:Y:S01]  /*f3a0*/  LEA.HI.X.SX32 R127, R7, R73.reuse, 0x1, P5 ;  /* 0x00000049077f7211 */ /* 0x080fe200028f0eff */
[C---:B------:R-:W-:Y:S01]  /*f3b0*/  IMAD R7, R74.reuse, 0x4, R21 ;  /* 0x000000044a077824 */ /* 0x040fe200078e0215 */
[----:B------:R-:W-:Y:S02]  /*f3c0*/  LEA.HI.X.SX32 R125, R9, R73, 0x1, P4 ;  /* 0x00000049097d7211 */ /* 0x000fe400020f0eff */
[-C--:B------:R-:W-:Y:S01]  /*f3d0*/  LEA R128, P3, R139, R72.reuse, 0x1 ;  /* 0x000000488b807211 */ /* 0x080fe200078608ff */
[----:B------:R-:W-:Y:S01]  /*f3e0*/  IMAD R9, R74, 0x4, R7 ;  /* 0x000000044a097824 */ /* 0x000fe200078e0207 */
[----:B------:R-:W-:-:S02]  /*f3f0*/  LEA R130, P4, R23, R72, 0x1 ;  /* 0x0000004817827211 */ /* 0x000fc400078808ff */
[-C--:B------:R-:W-:Y:S02]  /*f400*/  LEA.HI.X.SX32 R129, R139, R73.reuse, 0x1, P3 ;  /* 0x000000498b817211 */ /* 0x080fe400018f0eff */
[-C--:B------:R-:W-:Y:S01]  /*f410*/  LEA.HI.X.SX32 R131, R23, R73.reuse, 0x1, P4 ;  /* 0x0000004917837211 */ /* 0x080fe200020f0eff */
[C---:B------:R-:W-:Y:S01]  /*f420*/  IMAD R23, R74.reuse, 0x4, R9 ;  /* 0x000000044a177824 */ /* 0x040fe200078e0209 */
[-C--:B------:R-:W-:Y:S02]  /*f430*/  LEA R134, P3, R3, R72.reuse, 0x1 ;  /* 0x0000004803867211 */ /* 0x080fe400078608ff */
[----:B------:R-:W-:Y:S02]  /*f440*/  LEA R132, P5, R37, R72, 0x1 ;  /* 0x0000004825847211 */ /* 0x000fe400078a08ff */
[-C--:B------:R-:W-:Y:S01]  /*f450*/  LEA.HI.X.SX32 R135, R3, R73.reuse, 0x1, P3 ;  /* 0x0000004903877211 */ /* 0x080fe200018f0eff */
[----:B------:R-:W-:Y:S01]  /*f460*/  IMAD R3, R74, 0x4, R23 ;  /* 0x000000044a037824 */ /* 0x000fe200078e0217 */
[----:B------:R-:W-:-:S02]  /*f470*/  LEA.HI.X.SX32 R133, R37, R73, 0x1, P5 ;  /* 0x0000004925857211 */ /* 0x000fc400028f0eff */
[-C--:B------:R-:W-:Y:S01]  /*f480*/  LEA R136, P4, R141, R72.reuse, 0x1 ;  /* 0x000000488d887211 */ /* 0x080fe200078808ff */
[C---:B------:R-:W-:Y:S01]  /*f490*/  IMAD R37, R74.reuse, 0x4, R3 ;  /* 0x000000044a257824 */ /* 0x040fe200078e0203 */
[-C--:B------:R-:W-:Y:S02]  /*f4a0*/  LEA R140, P3, R145, R72.reuse, 0x1 ;  /* 0x00000048918c7211 */ /* 0x080fe400078608ff */
[-C--:B------:R-:W-:Y:S01]  /*f4b0*/  LEA R138, P5, R143, R72.reuse, 0x1 ;  /* 0x000000488f8a7211 */ /* 0x080fe200078a08ff */
[C---:B------:R-:W-:Y:S01]  /*f4c0*/  IMAD R181, R74.reuse, 0x4, R37 ;  /* 0x000000044ab57824 */ /* 0x040fe200078e0225 */
[-C--:B------:R-:W-:Y:S02]  /*f4d0*/  LEA.HI.X.SX32 R137, R141, R73.reuse, 0x1, P4 ;  /* 0x000000498d897211 */ /* 0x080fe400020f0eff */
[----:B------:R-:W-:Y:S01]  /*f4e0*/  LEA R142, P4, R147, R72, 0x1 ;  /* 0x00000048938e7211 */ /* 0x000fe200078808ff */
[----:B------:R-:W-:Y:S01]  /*f4f0*/  IMAD R183, R74, 0x4, R181 ;  /* 0x000000044ab77824 */ /* 0x000fe200078e02b5 */
[----:B------:R-:W-:-:S02]  /*f500*/  LEA.HI.X.SX32 R141, R145, R73, 0x1, P3 ;  /* 0x00000049918d7211 */ /* 0x000fc400018f0eff */
[-C--:B------:R-:W-:Y:S01]  /*f510*/  LEA R146, P3, R151, R72.reuse, 0x1 ;  /* 0x0000004897927211 */ /* 0x080fe200078608ff */
[C---:B------:R-:W-:Y:S01]  /*f520*/  IMAD R185, R74.reuse, 0x4, R183 ;  /* 0x000000044ab97824 */ /* 0x040fe200078e02b7 */
[-C--:B------:R-:W-:Y:S02]  /*f530*/  LEA.HI.X.SX32 R139, R143, R73.reuse, 0x1, P5 ;  /* 0x000000498f8b7211 */ /* 0x080fe400028f0eff */
[-C--:B------:R-:W-:Y:S01]  /*f540*/  LEA R144, P5, R149, R72.reuse, 0x1 ;  /* 0x0000004895907211 */ /* 0x080fe200078a08ff */
[----:B------:R-:W-:Y:S01]  /*f550*/  IMAD R187, R74, 0x4, R185 ;  /* 0x000000044abb7824 */ /* 0x000fe200078e02b9 */
[-C--:B------:R-:W-:Y:S02]  /*f560*/  LEA.HI.X.SX32 R143, R147, R73.reuse, 0x1, P4 ;  /* 0x00000049938f7211 */ /* 0x080fe400020f0eff */
[----:B------:R-:W-:Y:S02]  /*f570*/  LEA R148, P4, R153, R72, 0x1 ;  /* 0x0000004899947211 */ /* 0x000fe400078808ff */
[----:B------:R-:W-:-:S02]  /*f580*/  LEA.HI.X.SX32 R147, R151, R73, 0x1, P3 ;  /* 0x0000004997937211 */ /* 0x000fc400018f0eff */
[-C--:B------:R-:W-:Y:S02]  /*f590*/  LEA R152, P3, R75, R72.reuse, 0x1 ;  /* 0x000000484b987211 */ /* 0x080fe400078608ff */
[-C--:B------:R-:W-:Y:S02]  /*f5a0*/  LEA.HI.X.SX32 R145, R149, R73.reuse, 0x1, P5 ;  /* 0x0000004995917211 */ /* 0x080fe400028f0eff */
[----:B------:R-:W-:Y:S02]  /*f5b0*/  LEA R150, P5, R155, R72, 0x1 ;  /* 0x000000489b967211 */ /* 0x000fe400078a08ff */
[-C--:B------:R-:W-:Y:S02]  /*f5c0*/  LEA.HI.X.SX32 R149, R153, R73.reuse, 0x1, P4 ;  /* 0x0000004999957211 */ /* 0x080fe400020f0eff */
[-C--:B------:R-:W-:Y:S01]  /*f5d0*/  LEA.HI.X.SX32 R153, R75, R73.reuse, 0x1, P3 ;  /* 0x000000494b997211 */ /* 0x080fe200018f0eff */
[----:B------:R-:W-:Y:S01]  /*f5e0*/  IMAD R75, R74, 0x4, R187 ;  /* 0x000000044a4b7824 */ /* 0x000fe200078e02bb */
[----:B------:R-:W-:-:S02]  /*f5f0*/  LEA.HI.X.SX32 R151, R155, R73, 0x1, P5 ;  /* 0x000000499b977211 */ /* 0x000fc400028f0eff */
[-C--:B------:R-:W-:Y:S01]  /*f600*/  LEA R154, P4, R157, R72.reuse, 0x1 ;  /* 0x000000489d9a7211 */ /* 0x080fe200078808ff */
[C---:B------:R-:W-:Y:S01]  /*f610*/  IMAD R191, R74.reuse, 0x4, R75 ;  /* 0x000000044abf7824 */ /* 0x040fe200078e024b */
[-C--:B------:R-:W-:Y:S02]  /*f620*/  LEA R156, P5, R159, R72.reuse, 0x1 ;  /* 0x000000489f9c7211 */ /* 0x080fe400078a08ff */
[-C--:B------:R-:W-:Y:S01]  /*f630*/  LEA.HI.X.SX32 R155, R157, R73.reuse, 0x1, P4 ;  /* 0x000000499d9b7211 */ /* 0x080fe200020f0eff */
[----:B------:R-:W-:Y:S01]  /*f640*/  IMAD R193, R74, 0x4, R191 ;  /* 0x000000044ac17824 */ /* 0x000fe200078e02bf */
[-C--:B------:R-:W-:Y:S02]  /*f650*/  LEA R158, P3, R161, R72.reuse, 0x1 ;  /* 0x00000048a19e7211 */ /* 0x080fe400078608ff */
[----:B------:R-:W-:Y:S02]  /*f660*/  LEA.HI.X.SX32 R157, R159, R73, 0x1, P5 ;  /* 0x000000499f9d7211 */ /* 0x000fe400028f0eff */
[----:B------:R-:W-:-:S02]  /*f670*/  LEA R160, P4, R163, R72, 0x1 ;  /* 0x00000048a3a07211 */ /* 0x000fc400078808ff */
[-C--:B------:R-:W-:Y:S02]  /*f680*/  LEA R162, P5, R39, R72.reuse, 0x1 ;  /* 0x0000004827a27211 */ /* 0x080fe400078a08ff */
[-C--:B------:R-:W-:Y:S02]  /*f690*/  LEA.HI.X.SX32 R159, R161, R73.reuse, 0x1, P3 ;  /* 0x00000049a19f7211 */ /* 0x080fe400018f0eff */
[-C--:B------:R-:W-:Y:S02]  /*f6a0*/  LEA.HI.X.SX32 R161, R163, R73.reuse, 0x1, P4 ;  /* 0x00000049a3a17211 */ /* 0x080fe400020f0eff */
[-C--:B------:R-:W-:Y:S01]  /*f6b0*/  LEA.HI.X.SX32 R163, R39, R73.reuse, 0x1, P5 ;  /* 0x0000004927a37211 */ /* 0x080fe200028f0eff */
[C---:B------:R-:W-:Y:S01]  /*f6c0*/  IMAD R39, R74.reuse, 0x4, R193 ;  /* 0x000000044a277824 */ /* 0x040fe200078e02c1 */
[-C--:B------:R-:W-:Y:S02]  /*f6d0*/  LEA R164, P3, R165, R72.reuse, 0x1 ;  /* 0x00000048a5a47211 */ /* 0x080fe400078608ff */
[----:B------:R-:W-:Y:S01]  /*f6e0*/  LEA R166, P4, R11, R72, 0x1 ;  /* 0x000000480ba67211 */ /* 0x000fe200078808ff */
[----:B------:R-:W-:Y:S01]  /*f6f0*/  IMAD R197, R74, 0x4, R39 ;  /* 0x000000044ac57824 */ /* 0x000fe200078e0227 */
[----:B------:R-:W-:-:S02]  /*f700*/  LEA.HI.X.SX32 R165, R165, R73, 0x1, P3 ;  /* 0x00000049a5a57211 */ /* 0x000fc400018f0eff */
[-C--:B------:R-:W-:Y:S01]  /*f710*/  LEA.HI.X.SX32 R167, R11, R73.reuse, 0x1, P4 ;  /* 0x000000490ba77211 */ /* 0x080fe200020f0eff */
[C---:B------:R-:W-:Y:S01]  /*f720*/  IMAD R11, R74.reuse, 0x4, R197 ;  /* 0x000000044a0b7824 */ /* 0x040fe200078e02c5 */
[-C--:B------:R-:W-:Y:S02]  /*f730*/  LEA R170, P3, R7, R72.reuse, 0x1 ;  /* 0x0000004807aa7211 */ /* 0x080fe400078608ff */
[-C--:B------:R-:W-:Y:S02]  /*f740*/  LEA R172, P4, R9, R72.reuse, 0x1 ;  /* 0x0000004809ac7211 */ /* 0x080fe400078808ff */
[-C--:B------:R-:W-:Y:S01]  /*f750*/  LEA.HI.X.SX32 R171, R7, R73.reuse, 0x1, P3 ;  /* 0x0000004907ab7211 */ /* 0x080fe200018f0eff */
        /* <DEDUP_REMOVED lines=10> */
[-C--:B------:R-:W-:Y:S02]  /*f800*/  LEA R182, P3, R183, R72.reuse, 0x1 ;  /* 0x00000048b7b67211 */ /* 0x080fe400078608ff */
[----:B------:R-:W-:Y:S01]  /*f810*/  LEA.HI.X.SX32 R175, R23, R73, 0x1, P5 ;  /* 0x0000004917af7211 */ /* 0x000fe200028f0eff */
[----:B------:R-:W-:Y:S01]  /*f820*/  IMAD R23, R74, 0x4, R21 ;  /* 0x000000044a177824 */ /* 0x000fe200078e0215 */
[----:B------:R-:W-:-:S02]  /*f830*/  LEA R178, P4, R37, R72, 0x1 ;  /* 0x0000004825b27211 */ /* 0x000fc400078808ff */
[-C--:B------:R-:W-:Y:S02]  /*f840*/  LEA R180, P5, R181, R72.reuse, 0x1 ;  /* 0x00000048b5b47211 */ /* 0x080fe400078a08ff */
[-C--:B------:R-:W-:Y:S02]  /*f850*/  LEA.HI.X.SX32 R183, R183, R73.reuse, 0x1, P3 ;  /* 0x00000049b7b77211 */ /* 0x080fe400018f0eff */
[-C--:B------:R-:W-:Y:S01]  /*f860*/  LEA.HI.X.SX32 R179, R37, R73.reuse, 0x1, P4 ;  /* 0x0000004925b37211 */ /* 0x080fe200020f0eff */
[----:B------:R-:W-:Y:S01]  /*f870*/  IMAD R37, R74, 0x4, R23 ;  /* 0x000000044a257824 */ /* 0x000fe200078e0217 */
[-C--:B------:R-:W-:Y:S02]  /*f880*/  LEA R188, P3, R75, R72.reuse, 0x1 ;  /* 0x000000484bbc7211 */ /* 0x080fe400078608ff */
[----:B------:R-:W-:Y:S02]  /*f890*/  LEA.HI.X.SX32 R181, R181, R73, 0x1, P5 ;  /* 0x00000049b5b57211 */ /* 0x000fe400028f0eff */
[----:B------:R-:W-:-:S02]  /*f8a0*/  LEA R186, P5, R187, R72, 0x1 ;  /* 0x00000048bbba7211 */ /* 0x000fc400078a08ff */
[-C--:B------:R-:W-:Y:S01]  /*f8b0*/  LEA.HI.X.SX32 R189, R75, R73.reuse, 0x1, P3 ;  /* 0x000000494bbd7211 */ /* 0x080fe200018f0eff */
[C---:B------:R-:W-:Y:S01]  /*f8c0*/  IMAD R75, R74.reuse, 0x4, R37 ;  /* 0x000000044a4b7824 */ /* 0x040fe200078e0225 */
[-C--:B------:R-:W-:Y:S02]  /*f8d0*/  LEA.HI.X.SX32 R187, R187, R73.reuse, 0x1, P5 ;  /* 0x00000049bbbb7211 */ /* 0x080fe400028f0eff */
[-C--:B------:R-:W-:Y:S01]  /*f8e0*/  LEA R192, P5, R193, R72.reuse, 0x1 ;  /* 0x00000048c1c07211 */ /* 0x080fe200078a08ff */
[----:B------:R-:W-:Y:S01]  /*f8f0*/  IMAD R215, R74, 0x4, R75 ;  /* 0x000000044ad77824 */ /* 0x000fe200078e024b */
[-C--:B------:R-:W-:Y:S02]  /*f900*/  LEA R194, P3, R39, R72.reuse, 0x1 ;  /* 0x0000004827c27211 */ /* 0x080fe400078608ff */
[----:B------:R-:W-:Y:S02]  /*f910*/  LEA R184, P4, R185, R72, 0x1 ;  /* 0x00000048b9b87211 */ /* 0x000fe400078808ff */
[----:B------:R-:W-:-:S02]  /*f920*/  LEA.HI.X.SX32 R193, R193, R73, 0x1, P5 ;  /* 0x00000049c1c17211 */ /* 0x000fc400028f0eff */
[-C--:B------:R-:W-:Y:S02]  /*f930*/  LEA R198, P5, R11, R72.reuse, 0x1 ;  /* 0x000000480bc67211 */ /* 0x080fe400078a08ff */
[-C--:B------:R-:W-:Y:S01]  /*f940*/  LEA.HI.X.SX32 R195, R39, R73.reuse, 0x1, P3 ;  /* 0x0000004927c37211 */ /* 0x080fe200018f0eff */
[C---:B------:R-:W-:Y:S01]  /*f950*/  IMAD R39, R74.reuse, 0x4, R215 ;  /* 0x000000044a277824 */ /* 0x040fe200078e02d7 */
[-C--:B------:R-:W-:Y:S02]  /*f960*/  LEA.HI.X.SX32 R185, R185, R73.reuse, 0x1, P4 ;  /* 0x00000049b9b97211 */ /* 0x080fe400020f0eff */
[-C--:B------:R-:W-:Y:S02]  /*f970*/  LEA R190, P4, R191, R72.reuse, 0x1 ;  /* 0x00000048bfbe7211 */ /* 0x080fe400078808ff */
[----:B------:R-:W-:Y:S01]  /*f980*/  LEA.HI.X.SX32 R199, R11, R73, 0x1, P5 ;  /* 0x000000490bc77211 */ /* 0x000fe200028f0eff */
[----:B------:R-:W-:Y:S01]  /*f990*/  IMAD R11, R74, 0x4, R39 ;  /* 0x000000044a0b7824 */ /* 0x000fe200078e0227 */
[----:B------:R-:W-:-:S02]  /*f9a0*/  LEA R200, P3, R7, R72, 0x1 ;  /* 0x0000004807c87211 */ /* 0x000fc400078608ff */
[-C--:B------:R-:W-:Y:S02]  /*f9b0*/  LEA.HI.X.SX32 R191, R191, R73.reuse, 0x1, P4 ;  /* 0x00000049bfbf7211 */ /* 0x080fe400020f0eff */
[-C--:B------:R-:W-:Y:S02]  /*f9c0*/  LEA R196, P4, R197, R72.reuse, 0x1 ;  /* 0x00000048c5c47211 */ /* 0x080fe400078808ff */
[-C--:B------:R-:W-:Y:S02]  /*f9d0*/  LEA R204, P5, R3, R72.reuse, 0x1 ;  /* 0x0000004803cc7211 */ /* 0x080fe400078a08ff */
[-C--:B------:R-:W-:Y:S01]  /*f9e0*/  LEA.HI.X.SX32 R201, R7, R73.reuse, 0x1, P3 ;  /* 0x0000004907c97211 */ /* 0x080fe200018f0eff */
[----:B------:R-:W-:Y:S01]  /*f9f0*/  IMAD R7, R74, 0x4, R11 ;  /* 0x000000044a077824 */ /* 0x000fe200078e020b */
[----:B------:R-:W-:Y:S02]  /*fa00*/  LEA.HI.X.SX32 R197, R197, R73, 0x1, P4 ;  /* 0x00000049c5c57211 */ /* 0x000fe400020f0eff */
[----:B------:R-:W-:-:S02]  /*fa10*/  LEA R202, P4, R9, R72, 0x1 ;  /* 0x0000004809ca7211 */ /* 0x000fc400078808ff */
[-C--:B------:R-:W-:Y:S01]  /*fa20*/  LEA.HI.X.SX32 R205, R3, R73.reuse, 0x1, P5 ;  /* 0x0000004903cd7211 */ /* 0x080fe200028f0eff */
[C---:B------:R-:W-:Y:S01]  /*fa30*/  IMAD R3, R74.reuse, 0x4, R7 ;  /* 0x000000044a037824 */ /* 0x040fe200078e0207 */
[-C--:B------:R-:W-:Y:S02]  /*fa40*/  LEA.HI.X.SX32 R203, R9, R73.reuse, 0x1, P4 ;  /* 0x0000004909cb7211 */ /* 0x080fe400020f0eff */
[-C--:B------:R-:W-:Y:S01]  /*fa50*/  LEA R206, P3, R21, R72.reuse, 0x1 ;  /* 0x0000004815ce7211 */ /* 0x080fe200078608ff */
[C---:B------:R-:W-:Y:S01]  /*fa60*/  IMAD R9, R74.reuse, 0x4, R3 ;  /* 0x000000044a097824 */ /* 0x040fe200078e0203 */
[----:B------:R-:W-:Y:S02]  /*fa70*/  LEA R208, P4, R23, R72, 0x1 ;  /* 0x0000004817d07211 */ /* 0x000fe400078808ff */
[-C--:B------:R-:W-:Y:S01]  /*fa80*/  LEA.HI.X.SX32 R207, R21, R73.reuse, 0x1, P3 ;  /* 0x0000004915cf7211 */ /* 0x080fe200018f0eff */
[----:B------:R-:W-:Y:S01]  /*fa90*/  IMAD R21, R74, 0x4, R9 ;  /* 0x000000044a157824 */ /* 0x000fe200078e0209 */
[----:B------:R-:W-:-:S02]  /*faa0*/  LEA.HI.X.SX32 R209, R23, R73, 0x1, P4 ;  /* 0x0000004917d17211 */ /* 0x000fc400020f0eff */
[-C--:B------:R-:W-:Y:S01]  /*fab0*/  LEA R212, P3, R75, R72.reuse, 0x1 ;  /* 0x000000484bd47211 */ /* 0x080fe200078608ff */
[C---:B------:R-:W-:Y:S01]  /*fac0*/  IMAD R23, R74.reuse, 0x4, R21 ;  /* 0x000000044a177824 */ /* 0x040fe200078e0215 */
[-C--:B------:R-:W-:Y:S02]  /*fad0*/  LEA R214, P4, R215, R72.reuse, 0x1 ;  /* 0x00000048d7d67211 */ /* 0x080fe400078808ff */
[-C--:B------:R-:W-:Y:S02]  /*fae0*/  LEA R210, P5, R37, R72.reuse, 0x1 ;  /* 0x0000004825d27211 */ /* 0x080fe400078a08ff */
[-C--:B------:R-:W-:Y:S02]  /*faf0*/  LEA.HI.X.SX32 R213, R75, R73.reuse, 0x1, P3 ;  /* 0x000000494bd57211 */ /* 0x080fe400018f0eff */
[-C--:B------:R-:W-:Y:S02]  /*fb00*/  LEA.HI.X.SX32 R215, R215, R73.reuse, 0x1, P4 ;  /* 0x00000049d7d77211 */ /* 0x080fe400020f0eff */
[----:B------:R-:W-:Y:S01]  /*fb10*/  LEA.HI.X.SX32 R211, R37, R73, 0x1, P5 ;  /* 0x0000004925d37211 */ /* 0x000fe200028f0eff */
[----:B------:R-:W-:Y:S01]  /*fb20*/  IMAD R37, R74, 0x4, R23 ;  /* 0x000000044a257824 */ /* 0x000fe200078e0217 */
[----:B------:R-:W-:-:S02]  /*fb30*/  LEA R218, P3, R11, R72, 0x1 ;  /* 0x000000480bda7211 */ /* 0x000fc400078608ff */
[-C--:B------:R-:W-:Y:S02]  /*fb40*/  LEA R220, P4, R7, R72.reuse, 0x1 ;  /* 0x0000004807dc7211 */ /* 0x080fe400078808ff */
[-C--:B------:R-:W-:Y:S02]  /*fb50*/  LEA R216, P5, R39, R72.reuse, 0x1 ;  /* 0x0000004827d87211 */ /* 0x080fe400078a08ff */
[-C--:B------:R-:W-:Y:S01]  /*fb60*/  LEA.HI.X.SX32 R219, R11, R73.reuse, 0x1, P3 ;  /* 0x000000490bdb7211 */ /* 0x080fe200018f0eff */
[----:B------:R-:W-:Y:S01]  /*fb70*/  IMAD R11, R74, 0x4, R37 ;  /* 0x000000044a0b7824 */ /* 0x000fe200078e0225 */
[-C--:B------:R-:W-:Y:S02]  /*fb80*/  LEA.HI.X.SX32 R221, R7, R73.reuse, 0x1, P4 ;  /* 0x0000004907dd7211 */ /* 0x080fe400020f0eff */
[----:B------:R-:W-:Y:S02]  /*fb90*/  LEA.HI.X.SX32 R217, R39, R73, 0x1, P5 ;  /* 0x0000004927d97211 */ /* 0x000fe400028f0eff */
[----:B------:R-:W-:-:S02]  /*fba0*/  LEA R226, P4, R21, R72, 0x1 ;  /* 0x0000004815e27211 */ /* 0x000fc400078808ff */
[-C--:B------:R-:W-:Y:S02]  /*fbb0*/  LEA R222, P5, R3, R72.reuse, 0x1 ;  /* 0x0000004803de7211 */ /* 0x080fe400078a08ff */
[-C--:B------:R-:W-:Y:S02]  /*fbc0*/  LEA.HI.X.SX32 R227, R21, R73.reuse, 0x1, P4 ;  /* 0x0000004915e37211 */ /* 0x080fe400020f0eff */
[----:B------:R-:W-:Y:S01]  /*fbd0*/  LEA.HI.X.SX32 R223, R3, R73, 0x1, P5 ;  /* 0x0000004903df7211 */ /* 0x000fe200028f0eff */
[C---:B------:R-:W-:Y:S01]  /*fbe0*/  IMAD R3, R74.reuse, 0x4, R11 ;  /* 0x000000044a037824 */ /* 0x040fe200078e020b */
[-C--:B------:R-:W-:Y:S02]  /*fbf0*/  LEA R224, P3, R9, R72.reuse, 0x1 ;  /* 0x0000004809e07211 */ /* 0x080fe400078608ff */
[-C--:B------:R-:W-:Y:S01]  /*fc00*/  LEA R232, P4, R11, R72.reuse, 0x1 ;  /* 0x000000480be87211 */ /* 0x080fe200078808ff */
[----:B------:R-:W-:Y:S01]  /*fc10*/  IMAD R7, R74, 0x4, R3 ;  /* 0x000000044a077824 */ /* 0x000fe200078e0203 */
[----:B------:R-:W-:-:S02]  /*fc20*/  LEA R228, P5, R23, R72, 0x1 ;  /* 0x0000004817e47211 */ /* 0x000fc400078a08ff */
[-C--:B------:R-:W-:Y:S01]  /*fc30*/  LEA.HI.X.SX32 R225, R9, R73.reuse, 0x1, P3 ;  /* 0x0000004909e17211 */ /* 0x080fe200018f0eff */
[C---:B------:R-:W-:Y:S01]  /*fc40*/  IMAD R39, R74.reuse, 0x4, R7 ;  /* 0x000000044a277824 */ /* 0x040fe200078e0207 */
[-C--:B------:R-:W-:Y:S02]  /*fc50*/  LEA.HI.X.SX32 R233, R11, R73.reuse, 0x1, P4 ;  /* 0x000000490be97211 */ /* 0x080fe400020f0eff */
[-C--:B------:R-:W-:Y:S01]  /*fc60*/  LEA.HI.X.SX32 R229, R23, R73.reuse, 0x1, P5 ;  /* 0x0000004917e57211 */ /* 0x080fe200028f0eff */
[----:B------:R-:W0:Y:S01]  /*fc70*/  LDS.128 R8, [R5] ;  /* 0x0000000005087984 */ /* 0x000e220000000c00 */
[-C--:B------:R-:W-:Y:S02]  /*fc80*/  LEA R230, P3, R37, R72.reuse, 0x1 ;  /* 0x0000004825e67211 */ /* 0x080fe400078608ff */
[-C--:B------:R-:W-:Y:S01]  /*fc90*/  LEA R234, P5, R3, R72.reuse, 0x1 ;  /* 0x0000004803ea7211 */ /* 0x080fe200078a08ff */
[----:B------:R-:W3:Y:S01]  /*fca0*/  LDS.128 R20, [R6] ;  /* 0x0000000006147984 */ /* 0x000ee20000000c00 */
[----:B------:R-:W-:Y:S01]  /*fcb0*/  LEA.HI.X.SX32 R231, R37, R73, 0x1, P3 ;  /* 0x0000004925e77211 */ /* 0x000fe200018f0eff */
[----:B------:R-:W-:Y:S01]  /*fcc0*/  IMAD R37, R74, 0x4, R39 ;  /* 0x000000044a257824 */ /* 0x000fe200078e0227 */
[----:B------:R-:W-:-:S02]  /*fcd0*/  LEA R236, P3, R7, R72, 0x1 ;  /* 0x0000004807ec7211 */ /* 0x000fc400078608ff */
[-C--:B------:R-:W-:Y:S01]  /*fce0*/  LEA.HI.X.SX32 R235, R3, R73.reuse, 0x1, P5 ;  /* 0x0000004903eb7211 */ /* 0x080fe200028f0eff */
[----:B------:R-:W-:Y:S01]  /*fcf0*/  IMAD R74, R74, 0x4, R37 ;  /* 0x000000044a4a7824 */ /* 0x000fe200078e0225 */
[----:B------:R-:W-:Y:S02]  /*fd00*/  LEA.HI.X.SX32 R237, R7, R73, 0x1, P3 ;  /* 0x0000004907ed7211 */ /* 0x000fe400018f0eff */
[----:B------:R-:W-:Y:S02]  /*fd10*/  PRMT R3, R53, 0x7632, R3 ;  /* 0x0000763235037816 */ /* 0x000fe40000000003 */
[----:B------:R-:W-:Y:S02]  /*fd20*/  PRMT R7, R69, 0x7632, R7 ;  /* 0x0000763245077816 */ /* 0x000fe40000000007 */
[----:B------:R-:W-:Y:S01]  /*fd30*/  PRMT R12, R54, 0x7632, R12 ;  /* 0x00007632360c7816 */ /* 0x000fe2000000000c */
[----:B------:R-:W-:Y:S01]  /*fd40*/  STG.E.U16 desc[UR60][R42.64], R3 ;  /* 0x000000032a007986 */ /* 0x000fe2000c10153c */
[----:B-1----:R-:W-:-:S02]  /*fd50*/  PRMT R15, R70, 0x7632, R15 ;  /* 0x00007632460f7816 */ /* 0x002fc4000000000f */
[----:B------:R-:W-:Y:S01]  /*fd60*/  PRMT R14, R55, 0x7632, R14 ;  /* 0x00007632370e7816 */ /* 0x000fe2000000000e */
[----:B------:R0:W-:Y:S01]  /*fd70*/  STG.E.U16 desc[UR60][R44.64], R7 ;  /* 0x000000072c007986 */ /* 0x0001e2000c10153c */
[----:B--2---:R-:W-:Y:S02]  /*fd80*/  PRMT R41, R71, 0x7632, R41 ;  /* 0x0000763247297816 */ /* 0x004fe40000000029 */
[----:B------:R-:W-:Y:S01]  /*fd90*/  PRMT R68, R18, 0x7632, R68 ;  /* 0x0000763212447816 */ /* 0x000fe20000000044 */
[----:B------:R-:W-:Y:S01]  /*fda0*/  STG.E.U16 desc[UR60][R46.64], R54 ;  /* 0x000000362e007986 */ /* 0x000fe2000c10153c */
[----:B------:R-:W-:Y:S02]  /*fdb0*/  PRMT R69, R26, 0x7632, R69 ;  /* 0x000076321a457816 */ /* 0x000fe40000000045 */
[-C--:B------:R-:W-:Y:S01]  /*fdc0*/  LEA R38, P4, R39, R72.reuse, 0x1 ;  /* 0x0000004827267211 */ /* 0x080fe200078808ff */
[----:B------:R1:W-:Y:S01]  /*fdd0*/  STG.E.U16 desc[UR60][R48.64], R70 ;  /* 0x0000004630007986 */ /* 0x0003e2000c10153c */
[----:B------:R-:W-:-:S02]  /*fde0*/  LEA R36, P5, R37, R72, 0x1 ;  /* 0x0000004825247211 */ /* 0x000fc400078a08ff */
[C---:B------:R-:W-:Y:S01]  /*fdf0*/  LEA R72, P6, R74.reuse, R72, 0x1 ;  /* 0x000000484a487211 */ /* 0x040fe200078c08ff */
[----:B------:R-:W-:Y:S01]  /*fe00*/  STG.E.U16 desc[UR60][R50.64], R12 ;  /* 0x0000000c32007986 */ /* 0x000fe2000c10153c */
[-C--:B------:R-:W-:Y:S02]  /*fe10*/  LEA.HI.X.SX32 R39, R39, R73.reuse, 0x1, P4 ;  /* 0x0000004927277211 */ /* 0x080fe400020f0eff */
[-C--:B------:R-:W-:Y:S01]  /*fe20*/  LEA.HI.X.SX32 R37, R37, R73.reuse, 0x1, P5 ;  /* 0x0000004925257211 */ /* 0x080fe200028f0eff */
[----:B------:R2:W-:Y:S01]  /*fe30*/  STG.E.U16 desc[UR60][R60.64], R15 ;  /* 0x0000000f3c007986 */ /* 0x0005e2000c10153c */
[----:B------:R-:W-:Y:S02]  /*fe40*/  LEA.HI.X.SX32 R73, R74, R73, 0x1, P6 ;  /* 0x000000494a497211 */ /* 0x000fe400030f0eff */
[----:B0-----:R-:W-:Y:S01]  /*fe50*/  PRMT R44, R8, 0x7632, R44 ;  /* 0x00007632082c7816 */ /* 0x001fe2000000002c */
[----:B------:R0:W-:Y:S01]  /*fe60*/  STG.E.U16 desc[UR60][R76.64], R55 ;  /* 0x000000374c007986 */ /* 0x0001e2000c10153c */
[----:B-1----:R-:W-:-:S02]  /*fe70*/  PRMT R48, R9, 0x7632, R48 ;  /* 0x0000763209307816 */ /* 0x002fc40000000030 */
[----:B---3--:R-:W-:Y:S01]  /*fe80*/  PRMT R45, R20, 0x7632, R45 ;  /* 0x00007632142d7816 */ /* 0x008fe2000000002d */
[----:B------:R-:W-:Y:S01]  /*fe90*/  STG.E.U16 desc[UR60][R78.64], R71 ;  /* 0x000000474e007986 */ /* 0x000fe2000c10153c */
[----:B------:R-:W-:Y:S02]  /*fea0*/  PRMT R49, R21, 0x7632, R49 ;  /* 0x0000763215317816 */ /* 0x000fe40000000031 */
[----:B------:R-:W-:Y:S01]  /*feb0*/  PRMT R52, R10, 0x7632, R52 ;  /* 0x000076320a347816 */ /* 0x000fe20000000034 */
[----:B------:R1:W-:Y:S01]  /*fec0*/  STG.E.U16 desc[UR60][R80.64], R14 ;  /* 0x0000000e50007986 */ /* 0x0003e2000c10153c */
[----:B------:R-:W-:Y:S02]  /*fed0*/  PRMT R53, R22, 0x7632, R53 ;  /* 0x0000763216357816 */ /* 0x000fe40000000035 */
[----:B------:R-:W-:Y:S01]  /*fee0*/  PRMT R3, R11, 0x7632, R3 ;  /* 0x000076320b037816 */ /* 0x000fe20000000003 */
[----:B------:R-:W-:Y:S01]  /*fef0*/  STG.E.U16 desc[UR60][R82.64], R41 ;  /* 0x0000002952007986 */ /* 0x000fe2000c10153c */
[----:B------:R-:W-:-:S02]  /*ff00*/  PRMT R7, R23, 0x7632, R7 ;  /* 0x0000763217077816 */ /* 0x000fc40000000007 */
[----:B--2---:R-:W-:Y:S01]  /*ff10*/  PRMT R60, R16, 0x7632, R60 ;  /* 0x00007632103c7816 */ /* 0x004fe2000000003c */
[----:B------:R2:W-:Y:S01]  /*ff20*/  STG.E.U16 desc[UR60][R84.64], R8 ;  /* 0x0000000854007986 */ /* 0x0005e2000c10153c */
[----:B------:R-:W-:Y:S02]  /*ff30*/  PRMT R61, R24, 0x7632, R61 ;  /* 0x00007632183d7816 */ /* 0x000fe4000000003d */
[----:B0-----:R-:W-:Y:S01]  /*ff40*/  PRMT R76, R32, 0x7632, R76 ;  /* 0x00007632204c7816 */ /* 0x001fe2000000004c */
[----:B------:R-:W-:Y:S01]  /*ff50*/  STG.E.U16 desc[UR60][R86.64], R20 ;  /* 0x0000001456007986 */ /* 0x000fe2000c10153c */
[----:B------:R-:W-:Y:S02]  /*ff60*/  PRMT R77, R28, 0x7632, R77 ;  /* 0x000076321c4d7816 */ /* 0x000fe4000000004d */
[----:B-1----:R-:W-:Y:S01]  /*ff70*/  PRMT R80, R33, 0x7632, R80 ;  /* 0x0000763221507816 */ /* 0x002fe20000000050 */
[----:B------:R0:W-:Y:S01]  /*ff80*/  STG.E.U16 desc[UR60][R88.64], R44 ;  /* 0x0000002c58007986 */ /* 0x0001e2000c10153c */
[----:B------:R-:W-:-:S03]  /*ff90*/  PRMT R81, R29, 0x7632, R81 ;  /* 0x000076321d517816 */ /* 0x000fc60000000051 */
[----:B------:R-:W-:Y:S01]  /*ffa0*/  STG.E.U16 desc[UR60][R90.64], R45 ;  /* 0x0000002d5a007986 */ /* 0x000fe2000c10153c */
[----:B--2---:R-:W-:Y:S02]  /*ffb0*/  PRMT R8, R17, 0x7632, R8 ;  /* 0x0000763211087816 */ /* 0x004fe40000000008 */
[----:B------:R-:W-:Y:S01]  /*ffc0*/  PRMT R84, R34, 0x7632, R84 ;  /* 0x0000763222547816 */ /* 0x000fe20000000054 */
[----:B------:R1:W-:Y:S01]  /*ffd0*/  STG.E.U16 desc[UR60][R92.64], R9 ;  /* 0x000000095c007986 */ /* 0x0003e2000c10153c */
[----:B------:R-:W-:-:S03]  /*ffe0*/  PRMT R85, R30, 0x7632, R85 ;  /* 0x000076321e557816 */ /* 0x000fc60000000055 */
[----:B------:R-:W-:Y:S01]  /*fff0*/  STG.E.U16 desc[UR60][R94.64], R21 ;  /* 0x000000155e007986 */ /* 0x000fe2000c10153c */
[----:B0-----:R-:W-:Y:S02]  /*10000*/  PRMT R88, R35, 0x7632, R88 ;  /* 0x0000763223587816 */ /* 0x001fe40000000058 */
[----:B------:R-:W-:Y:S01]  /*10010*/  PRMT R89, R31, 0x7632, R89 ;  /* 0x000076321f597816 */ /* 0x000fe20000000059 */
[----:B------:R0:W-:Y:S04]  /*10020*/  STG.E.U16 desc[UR60][R96.64], R48 ;  /* 0x0000003060007986 */ /* 0x0001e8000c10153c */
[----:B------:R-:W-:Y:S01]  /*10030*/  STG.E.U16 desc[UR60][R98.64], R49 ;  /* 0x0000003162007986 */ /* 0x000fe2000c10153c */
[----:B-1----:R-:W-:Y:S02]  /*10040*/  PRMT R9, R25, 0x7632, R9 ;  /* 0x0000763219097816 */ /* 0x002fe40000000009 */
        /* <DEDUP_REMOVED lines=10> */
[----:B------:R-:W-:Y:S04]  /*100f0*/  STG.E.U16 desc[UR60][R108.64], R11 ;  /* 0x0000000b6c007986 */ /* 0x000fe8000c10153c */
[----:B------:R-:W-:Y:S01]  /*10100*/  STG.E.U16 desc[UR60][R110.64], R23 ;  /* 0x000000176e007986 */ /* 0x000fe2000c10153c */
[----:B0-----:R-:W-:-:S02]  /*10110*/  PRMT R104, R67, 0x7632, R104 ;  /* 0x0000763243687816 */ /* 0x001fc40000000068 */
[----:B------:R-:W-:Y:S01]  /*10120*/  PRMT R105, R59, 0x7632, R105 ;  /* 0x000076323b697816 */ /* 0x000fe20000000069 */
[----:B------:R0:W-:Y:S04]  /*10130*/  STG.E.U16 desc[UR60][R112.64], R3 ;  /* 0x0000000370007986 */ /* 0x0001e8000c10153c */
[----:B------:R1:W-:Y:S04]  /*10140*/  STG.E.U16 desc[UR60][R114.64], R7 ;  /* 0x0000000772007986 */ /* 0x0003e8000c10153c */
[----:B------:R-:W-:Y:S04]  /*10150*/  STG.E.U16 desc[UR60][R116.64], R16 ;  /* 0x0000001074007986 */ /* 0x000fe8000c10153c */
[----:B------:R-:W-:Y:S01]  /*10160*/  STG.E.U16 desc[UR60][R118.64], R24 ;  /* 0x0000001876007986 */ /* 0x000fe2000c10153c */
[----:B0-----:R-:W-:-:S03]  /*10170*/  PRMT R3, R19, 0x7632, R3 ;  /* 0x0000763213037816 */ /* 0x001fc60000000003 */
[----:B------:R-:W-:Y:S01]  /*10180*/  STG.E.U16 desc[UR60][R120.64], R60 ;  /* 0x0000003c78007986 */ /* 0x000fe2000c10153c */
[----:B-1----:R-:W-:-:S03]  /*10190*/  PRMT R7, R27, 0x7632, R7 ;  /* 0x000076321b077816 */ /* 0x002fc60000000007 */
[----:B------:R-:W-:Y:S04]  /*101a0*/  STG.E.U16 desc[UR60][R122.64], R61 ;  /* 0x0000003d7a007986 */ /* 0x000fe8000c10153c */
        /* <DEDUP_REMOVED lines=9> */
[----:B------:R-:W0:Y:S04]  /*10240*/  LDS.128 R8, [R5+0x800] ;  /* 0x0008000005087984 */ /* 0x000e280000000c00 */
[----:B------:R1:W2:Y:S04]  /*10250*/  LDS.128 R16, [R6+0x800] ;  /* 0x0008000006107984 */ /* 0x0002a80000000c00 */
[----:B------:R-:W-:Y:S04]  /*10260*/  STG.E.U16 desc[UR60][R142.64], R27 ;  /* 0x0000001b8e007986 */ /* 0x000fe8000c10153c */
[----:B------:R3:W-:Y:S01]  /*10270*/  STG.E.U16 desc[UR60][R144.64], R3 ;  /* 0x0000000390007986 */ /* 0x0007e2000c10153c */
[----:B-1----:R-:W-:-:S03]  /*10280*/  FSEL R6, R63, -INF , P1 ;  /* 0xff8000003f067808 */ /* 0x002fc60000800000 */
[----:B------:R1:W-:Y:S02]  /*10290*/  STG.E.U16 desc[UR60][R146.64], R7 ;  /* 0x0000000792007986 */ /* 0x0003e4000c10153c */
[----:B------:R-:W-:Y:S02]  /*102a0*/  FFMA R6, R6, 0.69314718246459960938, R13 ;  /* 0x3f31721806067823 */ /* 0x000fe4000000000d */
[----:B------:R-:W-:Y:S04]  /*102b0*/  STG.E.U16 desc[UR60][R148.64], R32 ;  /* 0x0000002094007986 */ /* 0x000fe8000c10153c */
[----:B------:R-:W-:Y:S01]  /*102c0*/  STG.E.U16 desc[UR60][R150.64], R28 ;  /* 0x0000001c96007986 */ /* 0x000fe2000c10153c */
[----:B---3--:R-:W-:-:S03]  /*102d0*/  FSEL R3, R62, -INF , P2 ;  /* 0xff8000003e037808 */ /* 0x008fc60001000000 */
[----:B------:R-:W-:Y:S02]  /*102e0*/  STG.E.U16 desc[UR60][R152.64], R76 ;  /* 0x0000004c98007986 */ /* 0x000fe4000c10153c */
[----:B-1----:R-:W-:Y:S02]  /*102f0*/  FFMA R7, R3, 0.69314718246459960938, R4 ;  /* 0x3f31721803077823 */ /* 0x002fe40000000004 */
[----:B------:R-:W-:Y:S01]  /*10300*/  STG.E.U16 desc[UR60][R154.64], R77 ;  /* 0x0000004d9a007986 */ /* 0x000fe2000c10153c */
[----:B------:R-:W1:Y:S03]  /*10310*/  LDC R3, c[0x0][0x27c] ;  /* 0x00009f00ff037b82 */ /* 0x000e660000000800 */
[----:B------:R-:W-:Y:S04]  /*10320*/  STG.E.U16 desc[UR60][R156.64], R33 ;  /* 0x000000219c007986 */ /* 0x000fe8000c10153c */
[----:B------:R-:W-:Y:S01]  /*10330*/  STG.E.U16 desc[UR60][R158.64], R29 ;  /* 0x0000001d9e007986 */ /* 0x000fe2000c10153c */
[----:B0-----:R-:W-:-:S02]  /*10340*/  PRMT R108, R8, 0x7632, R108 ;  /* 0x00007632086c7816 */ /* 0x001fc4000000006c */
[----:B------:R-:W-:Y:S01]  /*10350*/  PRMT R112, R9, 0x7632, R112 ;  /* 0x0000763209707816 */ /* 0x000fe20000000070 */
[----:B------:R-:W-:Y:S01]  /*10360*/  STG.E.U16 desc[UR60][R160.64], R80 ;  /* 0x00000050a0007986 */ /* 0x000fe2000c10153c */
[----:B--2---:R-:W-:Y:S02]  /*10370*/  PRMT R109, R16, 0x7632, R109 ;  /* 0x00007632106d7816 */ /* 0x004fe4000000006d */
[----:B------:R-:W-:Y:S01]  /*10380*/  PRMT R113, R17, 0x7632, R113 ;  /* 0x0000763211717816 */ /* 0x000fe20000000071 */
[----:B------:R-:W-:Y:S01]  /*10390*/  STG.E.U16 desc[UR60][R162.64], R81 ;  /* 0x00000051a2007986 */ /* 0x000fe2000c10153c */
[----:B------:R-:W-:Y:S02]  /*103a0*/  PRMT R116, R10, 0x7632, R116 ;  /* 0x000076320a747816 */ /* 0x000fe40000000074 */
[----:B------:R-:W-:Y:S01]  /*103b0*/  PRMT R117, R18, 0x7632, R117 ;  /* 0x0000763212757816 */ /* 0x000fe20000000075 */
[----:B------:R-:W-:Y:S01]  /*103c0*/  STG.E.U16 desc[UR60][R164.64], R34 ;  /* 0x00000022a4007986 */ /* 0x000fe2000c10153c */
[----:B------:R-:W-:-:S03]  /*103d0*/  PRMT R5, R11, 0x7632, R5 ;  /* 0x000076320b057816 */ /* 0x000fc60000000005 */
        /* <DEDUP_REMOVED lines=23> */
[----:B------:R0:W-:Y:S04]  /*10550*/  STG.E.U16 desc[UR60][R212.64], R8 ;  /* 0x00000008d4007986 */ /* 0x0001e8000c10153c */
[----:B------:R2:W-:Y:S04]  /*10560*/  STG.E.U16 desc[UR60][R214.64], R16 ;  /* 0x00000010d6007986 */ /* 0x0005e8000c10153c */
[----:B------:R2:W-:Y:S04]  /*10570*/  STG.E.U16 desc[UR60][R216.64], R108 ;  /* 0x0000006cd8007986 */ /* 0x0005e8000c10153c */
[----:B------:R2:W-:Y:S01]  /*10580*/  STG.E.U16 desc[UR60][R218.64], R109 ;  /* 0x0000006dda007986 */ /* 0x0005e2000c10153c */
[----:B0-----:R-:W-:-:S03]  /*10590*/  PRMT R8, R19, 0x7632, R8 ;  /* 0x0000763213087816 */ /* 0x001fc60000000008 */
[----:B------:R2:W-:Y:S04]  /*105a0*/  STG.E.U16 desc[UR60][R220.64], R9 ;  /* 0x00000009dc007986 */ /* 0x0005e8000c10153c */
        /* <DEDUP_REMOVED lines=10> */
[----:B------:R2:W-:Y:S01]  /*10650*/  STG.E.U16 desc[UR60][R72.64], R8 ;  /* 0x0000000848007986 */ /* 0x0005e2000c10153c */
[----:B------:R-:W-:Y:S06]  /*10660*/  BAR.SYNC.DEFER_BLOCKING 0x0 ;  /* 0x0000000000007b1d */ /* 0x000fec0000010000 */
[----:B------:R2:W-:Y:S02]  /*10670*/  STS.64 [R2], R6 ;  /* 0x0000000602007388 */ /* 0x0005e40000000a00 */
[----:B------:R-:W-:Y:S06]  /*10680*/  BAR.SYNC.DEFER_BLOCKING 0x0 ;  /* 0x0000000000007b1d */ /* 0x000fec0000010000 */
[----:B-1----:R-:W-:Y:S05]  /*10690*/  @P0 EXIT ;  /* 0x000000000000094d */ /* 0x002fea0003800000 */
[----:B--2---:R-:W0:Y:S01]  /*106a0*/  LDS R7, [R0] ;  /* 0x0000000000077984 */ /* 0x004e220000000800 */
[----:B------:R-:W1:Y:S01]  /*106b0*/  LDC.64 R8, c[0x0][0x230] ;  /* 0x00008c00ff087b82 */ /* 0x000e620000000a00 */
[----:B------:R-:W-:Y:S02]  /*106c0*/  IMAD R2, R240, R3, RZ ;  /* 0x00000003f0027224 */ /* 0x000fe400078e02ff */
[----:B------:R-:W-:Y:S02]  /*106d0*/  IMAD.SHL.U32 R5, R238, 0x4, RZ ;  /* 0x00000004ee057824 */ /* 0x000fe400078e00ff */
[C---:B------:R-:W-:Y:S02]  /*106e0*/  IMAD.SHL.U32 R3, R2.reuse, 0x4, RZ ;  /* 0x0000000402037824 */ /* 0x040fe400078e00ff */
[----:B------:R-:W-:-:S04]  /*106f0*/  IMAD.HI R4, R2, 0x4, RZ ;  /* 0x0000000402047827 */ /* 0x000fc800078e02ff */
[----:B------:R-:W-:Y:S01]  /*10700*/  IMAD.HI R6, R238, 0x4, RZ ;  /* 0x00000004ee067827 */ /* 0x000fe200078e02ff */
[----:B-1----:R-:W-:-:S04]  /*10710*/  IADD3 R2, P0, P1, R5, R8, R3 ;  /* 0x0000000805027210 */ /* 0x002fc8000791e003 */
[----:B------:R-:W-:-:S05]  /*10720*/  IADD3.X R3, R6, R9, R4, P0, P1 ;  /* 0x0000000906037210 */ /* 0x000fca00007e2404 */
[----:B0-----:R-:W-:Y:S01]  /*10730*/  STG.E desc[UR60][R2.64], R7 ;  /* 0x0000000702007986 */ /* 0x001fe2000c10193c */
[----:B------:R-:W-:Y:S05]  /*10740*/  EXIT ;  /* 0x000000000000794d */ /* 0x000fea0003800000 */
.L_x_2:
[----:B------:R-:W-:-:S00]  /*10750*/  BRA `(.L_x_2) ;  /* 0xfffffffc00fc7947 */ /* 0x000fc0000383ffff */
[----:B------:R-:W-:-:S00]  /*10760*/  NOP ;  /* 0x0000000000007918 */ /* 0x000fc00000000000 */
        /* <DEDUP_REMOVED lines=9> */
.L_x_3:


//--------------------- .nv.global.init           --------------------------
	.section	.nv.global.init,"aw",@progbits
.nv.global.init:
	.type		_$_str,@object
	.size		_$_str,(.L_0 - _$_str)
_$_str:
        /*0000*/ 	.byte	0x5f, 0x5f, 0x43, 0x55, 0x44, 0x41, 0x5f, 0x46, 0x54, 0x5a, 0x00
.L_0:


//--------------------- .nv.shared.attn_fwd       --------------------------
	.section	.nv.shared.attn_fwd,"aw",@nobits
	.sectionflags	@""
	.align	16
	.zero		1024


//--------------------- .nv.shared.reserved.0     --------------------------
	.section	.nv.shared.reserved.0,"aw",@nobits
	.weak		__nv_reservedSMEM_offset_0_alias
	.size		__nv_reservedSMEM_offset_0_alias, 0, 0
	.other		__nv_reservedSMEM_offset_0_alias,@"STO_CUDA_RESERVED_SHARED STV_DEFAULT"
__nv_reservedSMEM_offset_0_alias:
	.zero		0


//--------------------- .nv.constant0.attn_fwd    --------------------------
	.section	.nv.constant0.attn_fwd,"a",@progbits
	.sectionflags	@""
	.align	4
.nv.constant0.attn_fwd:
	.zero		664


//--------------------- SYMBOLS --------------------------

	.type		.nv.reservedSmem.offset0,@object
	.size		.nv.reservedSmem.offset0,0x4
